// auto-generated by cutlass_sweep.gemm — config: {"arch": "sm_100", "cluster_m": 1, "cluster_n": 1, "dtype": "e5m2", "dtype_b": "e4m3", "layout": "nn", "stages": 0, "tile_k": 64, "tile_m": 64, "tile_n": 128}
#include "cutlass/cutlass.h"
#include "cutlass/gemm/collective/collective_builder.hpp"
#include "cutlass/gemm/device/gemm_universal_adapter.h"
#include "cutlass/gemm/kernel/gemm_universal.hpp"
#include "cutlass/epilogue/collective/collective_builder.hpp"

using ElemA = cutlass::float_e5m2_t;
using ElemB = cutlass::float_e4m3_t;
using ElemCD = cutlass::float_e5m2_t;
using Acc  = float;
using TileShape    = cute::Shape<cute::_64, cute::_128, cute::_64>;
using ClusterShape = cute::Shape<cute::_1, cute::_1, cute::_1>;

using CollectiveEpilogue = typename cutlass::epilogue::collective::CollectiveBuilder<
    cutlass::arch::Sm100, cutlass::arch::OpClassTensorOp,
    TileShape, ClusterShape,
    cutlass::epilogue::collective::EpilogueTileAuto,
    Acc, Acc,
    ElemCD, cutlass::layout::RowMajor, 128 / cutlass::sizeof_bits<ElemCD>::value,
    ElemCD, cutlass::layout::RowMajor, 128 / cutlass::sizeof_bits<ElemCD>::value,
    cutlass::epilogue::collective::EpilogueScheduleAuto
  >::CollectiveOp;

using CollectiveMainloop = typename cutlass::gemm::collective::CollectiveBuilder<
    cutlass::arch::Sm100, cutlass::arch::OpClassTensorOp,
    ElemA, cutlass::layout::RowMajor, 128 / cutlass::sizeof_bits<ElemA>::value,
    ElemB, cutlass::layout::RowMajor, 128 / cutlass::sizeof_bits<ElemB>::value,
    Acc,
    TileShape, ClusterShape,
    cutlass::gemm::collective::StageCountAutoCarveout<static_cast<int>(sizeof(typename CollectiveEpilogue::SharedStorage))>,
    cutlass::gemm::collective::KernelScheduleAuto
  >::CollectiveOp;

using GemmKernel = cutlass::gemm::kernel::GemmUniversal<
    cute::Shape<int,int,int,int>,
    CollectiveMainloop,
    CollectiveEpilogue
>;
using Gemm = cutlass::gemm::device::GemmUniversalAdapter<GemmKernel>;

// Force the device kernel symbol into the cubin without needing a host main.
auto* _anchor = &cutlass::device_kernel<GemmKernel>;


// ===== COMPILED SASS (sm_100a) =====

	.target	sm_100a

	.elftype	@"ET_EXEC"


//--------------------- .note.nv.tkinfo           --------------------------
	.section	.note.nv.tkinfo,"",@"SHT_NOTE"
	.sectionflags	@"SHF_NOTE_NV_TKINFO"
	.tkinfo
        /*0018*/ 	.word	0x00000002
        /*0030*/ 	.string	""
        /*0030*/ 	.string	"ptxas"
        /*0030*/ 	.string	"Cuda compilation tools, release 13.0, V13.0.88"
        /*0030*/ 	.string	"Build cuda_13.0.r13.0/compiler.36424714_0"
        /*0030*/ 	.string	"-arch sm_100a -m 64 "



//--------------------- .note.nv.cuinfo           --------------------------
	.section	.note.nv.cuinfo,"",@"SHT_NOTE"
	.sectionflags	@"SHF_NOTE_NV_CUINFO"
        /*0018*/ 	.short	0x0002
        /*001a*/ 	.short	0x0064
        /*001c*/ 	.short	0x0082
	.zero		2


//--------------------- .nv.info                  --------------------------
	.section	.nv.info,"",@"SHT_CUDA_INFO"
	.align	4


	//----- nvinfo : EIATTR_REGCOUNT
	.align		4
        /*0000*/ 	.byte	0x04, 0x2f
        /*0002*/ 	.short	(.L_19 - .L_18)
	.align		4
.L_18:
        /*0004*/ 	.word	index@(_ZN7cutlass13device_kernelINS_4gemm6kernel13GemmUniversalIN4cute5tupleIJiiiiEEENS1_10collective13CollectiveMmaINS1_35MainloopSm100TmaUmmaWarpSpecializedILi17ELi2ELi4ENS5_IJNS4_1CILi1EEESB_SB_EEEEENS5_IJNSA_ILi64EEENSA_ILi128EEESE_EEENS_12float_e5m2_tENS5_IJlSB_lEEENS_12float_e4m3_tENS5_IJSB_llEEENS4_8TiledMMAINS4_8MMA_AtomIJNS4_10MMA_TraitsINS4_19SM100_MMA_F8F6F4_SSEJSH_SJ_fSE_SF_NS4_17integral_constantINS4_4UMMA5MajorELSR_0EEENSP_ISR_LSR_1EEENSP_INSQ_7ScaleInELSU_0EEESV_EEEEEENS4_6LayoutISC_NS5_IJNSA_ILi0EEESZ_SZ_EEEEENS5_IJNS4_10UnderscoreES12_S12_EEEEENS4_13SM90_TMA_LOADENS4_14ComposedLayoutINS4_7SwizzleILi2ELi4ELi3EEENS4_18smem_ptr_flag_bitsILi8EEENSY_INS5_IJNSA_ILi8EEESE_EEENS5_IJSE_SB_EEEEEEEvNS4_8identityES15_NS16_INS17_ILi3ELi4ELi3EEES1A_NSY_INS5_IJSF_S1B_EEENS5_IJSB_SF_EEEEEEEvS1G_EENS_8epilogue10collective18CollectiveEpilogueINS1N_23Sm100TmaWarpSpecializedILi2ELi2ELi32ELb0ELb0EEEJSG_NS5_IJNSY_ISE_SB_EES1S_EEESH_SI_SH_SI_NS1N_6fusion15FusionCallbacksIS1R_NS1U_17LinearCombinationISH_fSH_fLNS_15FloatRoundStyleE2EEESG_S1T_JEEENS4_5SM1004TMEM4LOAD26SM100_TMEM_LOAD_16dp32b32xES15_S1F_NS4_39AutoVectorizingCopyWithAssumedAlignmentILi128EEENS4_14SM90_TMA_STOREES1F_S25_S25_EEEvvEEEEvNT_6ParamsE)
        /*0008*/ 	.word	0x00000080


	//----- nvinfo : EIATTR_FRAME_SIZE
	.align		4
.L_19:
        /*000c*/ 	.byte	0x04, 0x11
        /*000e*/ 	.short	(.L_21 - .L_20)
	.align		4
.L_20:
        /*0010*/ 	.word	index@($__internal_2_$__cuda_sm10x_tcgen05_guardrail_trap_unallocated_columns_being_dealloced)
        /*0014*/ 	.word	0x00000000


	//----- nvinfo : EIATTR_FRAME_SIZE
	.align		4
.L_21:
        /*0018*/ 	.byte	0x04, 0x11
        /*001a*/ 	.short	(.L_23 - .L_22)
	.align		4
.L_22:
        /*001c*/ 	.word	index@($__internal_1_$__cuda_sm10x_tcgen05_guardrail_trap_phase_invalid_during_alloc)
        /*0020*/ 	.word	0x00000000


	//----- nvinfo : EIATTR_FRAME_SIZE
	.align		4
.L_23:
        /*0024*/ 	.byte	0x04, 0x11
        /*0026*/ 	.short	(.L_25 - .L_24)
	.align		4
.L_24:
        /*0028*/ 	.word	index@($__internal_0_$__cuda_sm10x_tcgen05_guardrail_trap_col_being_dealloced_not_returned_by_alloc)
        /*002c*/ 	.word	0x00000000


	//----- nvinfo : EIATTR_FRAME_SIZE
	.align		4
.L_25:
        /*0030*/ 	.byte	0x04, 0x11
        /*0032*/ 	.short	(.L_27 - .L_26)
	.align		4
.L_26:
        /*0034*/ 	.word	index@(_ZN7cutlass13device_kernelINS_4gemm6kernel13GemmUniversalIN4cute5tupleIJiiiiEEENS1_10collective13CollectiveMmaINS1_35MainloopSm100TmaUmmaWarpSpecializedILi17ELi2ELi4ENS5_IJNS4_1CILi1EEESB_SB_EEEEENS5_IJNSA_ILi64EEENSA_ILi128EEESE_EEENS_12float_e5m2_tENS5_IJlSB_lEEENS_12float_e4m3_tENS5_IJSB_llEEENS4_8TiledMMAINS4_8MMA_AtomIJNS4_10MMA_TraitsINS4_19SM100_MMA_F8F6F4_SSEJSH_SJ_fSE_SF_NS4_17integral_constantINS4_4UMMA5MajorELSR_0EEENSP_ISR_LSR_1EEENSP_INSQ_7ScaleInELSU_0EEESV_EEEEEENS4_6LayoutISC_NS5_IJNSA_ILi0EEESZ_SZ_EEEEENS5_IJNS4_10UnderscoreES12_S12_EEEEENS4_13SM90_TMA_LOADENS4_14ComposedLayoutINS4_7SwizzleILi2ELi4ELi3EEENS4_18smem_ptr_flag_bitsILi8EEENSY_INS5_IJNSA_ILi8EEESE_EEENS5_IJSE_SB_EEEEEEEvNS4_8identityES15_NS16_INS17_ILi3ELi4ELi3EEES1A_NSY_INS5_IJSF_S1B_EEENS5_IJSB_SF_EEEEEEEvS1G_EENS_8epilogue10collective18CollectiveEpilogueINS1N_23Sm100TmaWarpSpecializedILi2ELi2ELi32ELb0ELb0EEEJSG_NS5_IJNSY_ISE_SB_EES1S_EEESH_SI_SH_SI_NS1N_6fusion15FusionCallbacksIS1R_NS1U_17LinearCombinationISH_fSH_fLNS_15FloatRoundStyleE2EEESG_S1T_JEEENS4_5SM1004TMEM4LOAD26SM100_TMEM_LOAD_16dp32b32xES15_S1F_NS4_39AutoVectorizingCopyWithAssumedAlignmentILi128EEENS4_14SM90_TMA_STOREES1F_S25_S25_EEEvvEEEEvNT_6ParamsE)
        /*0038*/ 	.word	0x00000000


	//----- nvinfo : EIATTR_MIN_STACK_SIZE
	.align		4
.L_27:
        /*003c*/ 	.byte	0x04, 0x12
        /*003e*/ 	.short	(.L_29 - .L_28)
	.align		4
.L_28:
        /*0040*/ 	.word	index@(_ZN7cutlass13device_kernelINS_4gemm6kernel13GemmUniversalIN4cute5tupleIJiiiiEEENS1_10collective13CollectiveMmaINS1_35MainloopSm100TmaUmmaWarpSpecializedILi17ELi2ELi4ENS5_IJNS4_1CILi1EEESB_SB_EEEEENS5_IJNSA_ILi64EEENSA_ILi128EEESE_EEENS_12float_e5m2_tENS5_IJlSB_lEEENS_12float_e4m3_tENS5_IJSB_llEEENS4_8TiledMMAINS4_8MMA_AtomIJNS4_10MMA_TraitsINS4_19SM100_MMA_F8F6F4_SSEJSH_SJ_fSE_SF_NS4_17integral_constantINS4_4UMMA5MajorELSR_0EEENSP_ISR_LSR_1EEENSP_INSQ_7ScaleInELSU_0EEESV_EEEEEENS4_6LayoutISC_NS5_IJNSA_ILi0EEESZ_SZ_EEEEENS5_IJNS4_10UnderscoreES12_S12_EEEEENS4_13SM90_TMA_LOADENS4_14ComposedLayoutINS4_7SwizzleILi2ELi4ELi3EEENS4_18smem_ptr_flag_bitsILi8EEENSY_INS5_IJNSA_ILi8EEESE_EEENS5_IJSE_SB_EEEEEEEvNS4_8identityES15_NS16_INS17_ILi3ELi4ELi3EEES1A_NSY_INS5_IJSF_S1B_EEENS5_IJSB_SF_EEEEEEEvS1G_EENS_8epilogue10collective18CollectiveEpilogueINS1N_23Sm100TmaWarpSpecializedILi2ELi2ELi32ELb0ELb0EEEJSG_NS5_IJNSY_ISE_SB_EES1S_EEESH_SI_SH_SI_NS1N_6fusion15FusionCallbacksIS1R_NS1U_17LinearCombinationISH_fSH_fLNS_15FloatRoundStyleE2EEESG_S1T_JEEENS4_5SM1004TMEM4LOAD26SM100_TMEM_LOAD_16dp32b32xES15_S1F_NS4_39AutoVectorizingCopyWithAssumedAlignmentILi128EEENS4_14SM90_TMA_STOREES1F_S25_S25_EEEvvEEEEvNT_6ParamsE)
        /*0044*/ 	.word	0x00000000
.L_29:


//--------------------- .nv.compat                --------------------------
	.section	.nv.compat,"",@"SHT_CUDA_COMPAT_INFO"
	.align	4
        /*0000*/ 	.byte	0x02, 0x09, 0x01, 0x00, 0x02, 0x02, 0x02, 0x00, 0x02, 0x05, 0x05, 0x00, 0x03, 0x07, 0x01, 0x01
        /*0010*/ 	.byte	0x02, 0x03, 0x01, 0x00, 0x02, 0x06, 0x01, 0x00, 0x04, 0x0b, 0x08, 0x00, 0x09, 0x00, 0x00, 0x00
        /*0020*/ 	.byte	0x00, 0x00, 0x00, 0x00


//--------------------- .nv.info._ZN7cutlass13device_kernelINS_4gemm6kernel13GemmUniversalIN4cute5tupleIJiiiiEEENS1_10collective13CollectiveMmaINS1_35MainloopSm100TmaUmmaWarpSpecializedILi17ELi2ELi4ENS5_IJNS4_1CILi1EEESB_SB_EEEEENS5_IJNSA_ILi64EEENSA_ILi128EEESE_EEENS_12float_e5m2_tENS5_IJlSB_lEEENS_12float_e4m3_tENS5_IJSB_llEEENS4_8TiledMMAINS4_8MMA_AtomIJNS4_10MMA_TraitsINS4_19SM100_MMA_F8F6F4_SSEJSH_SJ_fSE_SF_NS4_17integral_constantINS4_4UMMA5MajorELSR_0EEENSP_ISR_LSR_1EEENSP_INSQ_7ScaleInELSU_0EEESV_EEEEEENS4_6LayoutISC_NS5_IJNSA_ILi0EEESZ_SZ_EEEEENS5_IJNS4_10UnderscoreES12_S12_EEEEENS4_13SM90_TMA_LOADENS4_14ComposedLayoutINS4_7SwizzleILi2ELi4ELi3EEENS4_18smem_ptr_flag_bitsILi8EEENSY_INS5_IJNSA_ILi8EEESE_EEENS5_IJSE_SB_EEEEEEEvNS4_8identityES15_NS16_INS17_ILi3ELi4ELi3EEES1A_NSY_INS5_IJSF_S1B_EEENS5_IJSB_SF_EEEEEEEvS1G_EENS_8epilogue10collective18CollectiveEpilogueINS1N_23Sm100TmaWarpSpecializedILi2ELi2ELi32ELb0ELb0EEEJSG_NS5_IJNSY_ISE_SB_EES1S_EEESH_SI_SH_SI_NS1N_6fusion15FusionCallbacksIS1R_NS1U_17LinearCombinationISH_fSH_fLNS_15FloatRoundStyleE2EEESG_S1T_JEEENS4_5SM1004TMEM4LOAD26SM100_TMEM_LOAD_16dp32b32xES15_S1F_NS4_39AutoVectorizingCopyWithAssumedAlignmentILi128EEENS4_14SM90_TMA_STOREES1F_S25_S25_EEEvvEEEEvNT_6ParamsE --------------------------
	.section	.nv.info._ZN7cutlass13device_kernelINS_4gemm6kernel13GemmUniversalIN4cute5tupleIJiiiiEEENS1_10collective13CollectiveMmaINS1_35MainloopSm100TmaUmmaWarpSpecializedILi17ELi2ELi4ENS5_IJNS4_1CILi1EEESB_SB_EEEEENS5_IJNSA_ILi64EEENSA_ILi128EEESE_EEENS_12float_e5m2_tENS5_IJlSB_lEEENS_12float_e4m3_tENS5_IJSB_llEEENS4_8TiledMMAINS4_8MMA_AtomIJNS4_10MMA_TraitsINS4_19SM100_MMA_F8F6F4_SSEJSH_SJ_fSE_SF_NS4_17integral_constantINS4_4UMMA5MajorELSR_0EEENSP_ISR_LSR_1EEENSP_INSQ_7ScaleInELSU_0EEESV_EEEEEENS4_6LayoutISC_NS5_IJNSA_ILi0EEESZ_SZ_EEEEENS5_IJNS4_10UnderscoreES12_S12_EEEEENS4_13SM90_TMA_LOADENS4_14ComposedLayoutINS4_7SwizzleILi2ELi4ELi3EEENS4_18smem_ptr_flag_bitsILi8EEENSY_INS5_IJNSA_ILi8EEESE_EEENS5_IJSE_SB_EEEEEEEvNS4_8identityES15_NS16_INS17_ILi3ELi4ELi3EEES1A_NSY_INS5_IJSF_S1B_EEENS5_IJSB_SF_EEEEEEEvS1G_EENS_8epilogue10collective18CollectiveEpilogueINS1N_23Sm100TmaWarpSpecializedILi2ELi2ELi32ELb0ELb0EEEJSG_NS5_IJNSY_ISE_SB_EES1S_EEESH_SI_SH_SI_NS1N_6fusion15FusionCallbacksIS1R_NS1U_17LinearCombinationISH_fSH_fLNS_15FloatRoundStyleE2EEESG_S1T_JEEENS4_5SM1004TMEM4LOAD26SM100_TMEM_LOAD_16dp32b32xES15_S1F_NS4_39AutoVectorizingCopyWithAssumedAlignmentILi128EEENS4_14SM90_TMA_STOREES1F_S25_S25_EEEvvEEEEvNT_6ParamsE,"",@"SHT_CUDA_INFO"
	.sectionflags	@""
	.align	4


	//----- nvinfo : EIATTR_CUDA_API_VERSION
	.align		4
        /*0000*/ 	.byte	0x04, 0x37
        /*0002*/ 	.short	(.L_31 - .L_30)
.L_30:
        /*0004*/ 	.word	0x00000082


	//----- nvinfo : EIATTR_KPARAM_INFO
	.align		4
.L_31:
        /*0008*/ 	.byte	0x04, 0x17
        /*000a*/ 	.short	(.L_33 - .L_32)
.L_32:
        /*000c*/ 	.word	0x00000000
        /*0010*/ 	.short	0x0000
        /*0012*/ 	.short	0x0000
        /*0014*/ 	.byte	0x00, 0xf0, 0x01, 0x20


	//----- nvinfo : EIATTR_AT_ENTRY_FRAGMENTS
	.align		4
.L_33:
        /*0018*/ 	.byte	0x04, 0x4f
        /*001a*/ 	.short	(.L_35 - .L_34)


	//   ....[0]....
.L_34:
        /*001c*/ 	.word	0x00000006


	//----- nvinfo : EIATTR_RESERVED_SMEM_USED
	.align		4
.L_35:
        /*0020*/ 	.byte	0x01, 0x41
	.zero		2


	//----- nvinfo : EIATTR_SPARSE_MMA_MASK
	.align		4
        /*0024*/ 	.byte	0x03, 0x50
        /*0026*/ 	.short	0x0000


	//----- nvinfo : EIATTR_TCGEN05_1CTA_USED
	.align		4
        /*0028*/ 	.byte	0x01, 0x51
	.zero		2


	//----- nvinfo : EIATTR_MAXREG_COUNT
	.align		4
        /*002c*/ 	.byte	0x03, 0x1b
        /*002e*/ 	.short	0x00ff


	//----- nvinfo : EIATTR_NUM_BARRIERS
	.align		4
        /*0030*/ 	.byte	0x02, 0x4c
        /*0032*/ 	.byte	0x07
	.zero		1


	//----- nvinfo : EIATTR_EXTERNS
	.align		4
        /*0034*/ 	.byte	0x04, 0x0f
        /*0036*/ 	.short	(.L_37 - .L_36)


	//   ....[0]....
	.align		4
.L_36:
        /*0038*/ 	.word	index@(__assertfail)


	//----- nvinfo : EIATTR_MERCURY_ISA_VERSION
	.align		4
.L_37:
        /*003c*/ 	.byte	0x03, 0x5f
        /*003e*/ 	.short	0x0101


	//----- nvinfo : EIATTR_INT_WARP_WIDE_INSTR_OFFSETS
	.align		4
        /*0040*/ 	.byte	0x04, 0x31
        /*0042*/ 	.short	(.L_39 - .L_38)


	//   ....[0]....
.L_38:
        /*0044*/ 	.word	0x00001f80


	//   ....[1]....
        /*0048*/ 	.word	0x00004090


	//   ....[2]....
        /*004c*/ 	.word	0x000040b0


	//   ....[3]....
        /*0050*/ 	.word	0x000040e0


	//   ....[4]....
        /*0054*/ 	.word	0x00004a10


	//   ....[5]....
        /*0058*/ 	.word	0x00004a80


	//   ....[6]....
        /*005c*/ 	.word	0x00004c60


	//   ....[7]....
        /*0060*/ 	.word	0x00004dc0


	//----- nvinfo : EIATTR_COOP_GROUP_MASK_REGIDS
	.align		4
.L_39:
        /*0064*/ 	.byte	0x04, 0x29
        /*0066*/ 	.short	(.L_41 - .L_40)


	//   ....[0]....
.L_40:
        /*0068*/ 	.word	0xffffffff


	//   ....[1]....
        /*006c*/ 	.word	0xffffffff


	//   ....[2]....
        /*0070*/ 	.word	0xffffffff


	//   ....[3]....
        /*0074*/ 	.word	0xffffffff


	//   ....[4]....
        /*0078*/ 	.word	0xffffffff


	//   ....[5]....
        /*007c*/ 	.word	0xffffffff


	//   ....[6]....
        /*0080*/ 	.word	0xffffffff


	//   ....[7]....
        /*0084*/ 	.word	0xffffffff


	//   ....[8]....
        /*0088*/ 	.word	0xffffffff


	//   ....[9]....
        /*008c*/ 	.word	0xffffffff


	//   ....[10]....
        /*0090*/ 	.word	0xffffffff


	//   ....[11]....
        /*0094*/ 	.word	0xffffffff


	//   ....[12]....
        /*0098*/ 	.word	0xffffffff


	//----- nvinfo : EIATTR_COOP_GROUP_INSTR_OFFSETS
	.align		4
.L_41:
        /*009c*/ 	.byte	0x04, 0x28
        /*009e*/ 	.short	(.L_43 - .L_42)


	//   ....[0]....
.L_42:
        /*00a0*/ 	.word	0x00000090


	//   ....[1]....
        /*00a4*/ 	.word	0x000004d0


	//   ....[2]....
        /*00a8*/ 	.word	0x00000810


	//   ....[3]....
        /*00ac*/ 	.word	0x00000970


	//   ....[4]....
        /*00b0*/ 	.word	0x00000a70


	//   ....[5]....
        /*00b4*/ 	.word	0x00000be0


	//   ....[6]....
        /*00b8*/ 	.word	0x00000d80


	//   ....[7]....
        /*00bc*/ 	.word	0x00001e60


	//   ....[8]....
        /*00c0*/ 	.word	0x00003390


	//   ....[9]....
        /*00c4*/ 	.word	0x000035a0


	//   ....[10]....
        /*00c8*/ 	.word	0x000035d0


	//   ....[11]....
        /*00cc*/ 	.word	0x00003f70


	//   ....[12]....
        /*00d0*/ 	.word	0x000041a0


	//----- nvinfo : EIATTR_VRC_CTA_INIT_COUNT
	.align		4
.L_43:
        /*00d4*/ 	.byte	0x02, 0x4a
        /*00d6*/ 	.byte	0x80
	.zero		1


	//----- nvinfo : EIATTR_SYSCALL_OFFSETS
	.align		4
        /*00d8*/ 	.byte	0x04, 0x46
        /*00da*/ 	.short	(.L_45 - .L_44)


	//   ....[0]....
.L_44:
        /*00dc*/ 	.word	0x00005800


	//   ....[1]....
        /*00e0*/ 	.word	0x00005940


	//   ....[2]....
        /*00e4*/ 	.word	0x00006140


	//   ....[3]....
        /*00e8*/ 	.word	0x00006ed0


	//----- nvinfo : EIATTR_MBARRIER_INSTR_OFFSETS
	.align		4
.L_45:
        /*00ec*/ 	.byte	0x04, 0x39
        /*00ee*/ 	.short	(.L_47 - .L_46)


	//   ....[0]....
.L_46:
        /*00f0*/ 	.word	0x000005d0
        /*00f4*/ 	.word	0x000000ff
        /*00f8*/ 	.word	0x00000000
        /*00fc*/ 	.short	0x0100
        /*00fe*/ 	.byte	0x05
	.zero		1


	//   ....[1]....
        /*0100*/ 	.word	0x000005e0
        /*0104*/ 	.word	0x000000ff
        /*0108*/ 	.word	0x00000088
        /*010c*/ 	.short	0x0100
        /*010e*/ 	.byte	0x05
	.zero		1


	//   ....[2]....
        /*0110*/ 	.word	0x000005f0
        /*0114*/ 	.word	0x000000ff
        /*0118*/ 	.word	0x00000008
        /*011c*/ 	.short	0x0100
        /*011e*/ 	.byte	0x05
	.zero		1


	//   ....[3]....
        /*0120*/ 	.word	0x00000600
        /*0124*/ 	.word	0x000000ff
        /*0128*/ 	.word	0x00000090
        /*012c*/ 	.short	0x0100
        /*012e*/ 	.byte	0x05
	.zero		1


	//   ....[4]....
        /*0130*/ 	.word	0x00000610
        /*0134*/ 	.word	0x000000ff
        /*0138*/ 	.word	0x00000010
        /*013c*/ 	.short	0x0100
        /*013e*/ 	.byte	0x05
	.zero		1


	//   ....[5]....
        /*0140*/ 	.word	0x00000620
        /*0144*/ 	.word	0x000000ff
        /*0148*/ 	.word	0x00000098
        /*014c*/ 	.short	0x0100
        /*014e*/ 	.byte	0x05
	.zero		1


	//   ....[6]....
        /*0150*/ 	.word	0x00000630
        /*0154*/ 	.word	0x000000ff
        /*0158*/ 	.word	0x00000018
        /*015c*/ 	.short	0x0100
        /*015e*/ 	.byte	0x05
	.zero		1


	//   ....[7]....
        /*0160*/ 	.word	0x00000640
        /*0164*/ 	.word	0x000000ff
        /*0168*/ 	.word	0x000000a0
        /*016c*/ 	.short	0x0100
        /*016e*/ 	.byte	0x05
	.zero		1


	//   ....[8]....
        /*0170*/ 	.word	0x00000650
        /*0174*/ 	.word	0x000000ff
        /*0178*/ 	.word	0x00000020
        /*017c*/ 	.short	0x0100
        /*017e*/ 	.byte	0x05
	.zero		1


	//   ....[9]....
        /*0180*/ 	.word	0x00000660
        /*0184*/ 	.word	0x000000ff
        /*0188*/ 	.word	0x000000a8
        /*018c*/ 	.short	0x0100
        /*018e*/ 	.byte	0x05
	.zero		1


	//   ....[10]....
        /*0190*/ 	.word	0x00000670
        /*0194*/ 	.word	0x000000ff
        /*0198*/ 	.word	0x00000028
        /*019c*/ 	.short	0x0100
        /*019e*/ 	.byte	0x05
	.zero		1


	//   ....[11]....
        /*01a0*/ 	.word	0x00000680
        /*01a4*/ 	.word	0x000000ff
        /*01a8*/ 	.word	0x000000b0
        /*01ac*/ 	.short	0x0100
        /*01ae*/ 	.byte	0x05
	.zero		1


	//   ....[12]....
        /*01b0*/ 	.word	0x00000690
        /*01b4*/ 	.word	0x000000ff
        /*01b8*/ 	.word	0x00000030
        /*01bc*/ 	.short	0x0100
        /*01be*/ 	.byte	0x05
	.zero		1


	//   ....[13]....
        /*01c0*/ 	.word	0x000006a0
        /*01c4*/ 	.word	0x000000ff
        /*01c8*/ 	.word	0x000000b8
        /*01cc*/ 	.short	0x0100
        /*01ce*/ 	.byte	0x05
	.zero		1


	//   ....[14]....
        /*01d0*/ 	.word	0x000006b0
        /*01d4*/ 	.word	0x000000ff
        /*01d8*/ 	.word	0x00000038
        /*01dc*/ 	.short	0x0100
        /*01de*/ 	.byte	0x05
	.zero		1


	//   ....[15]....
        /*01e0*/ 	.word	0x000006c0
        /*01e4*/ 	.word	0x000000ff
        /*01e8*/ 	.word	0x000000c0
        /*01ec*/ 	.short	0x0100
        /*01ee*/ 	.byte	0x05
	.zero		1


	//   ....[16]....
        /*01f0*/ 	.word	0x000006d0
        /*01f4*/ 	.word	0x000000ff
        /*01f8*/ 	.word	0x00000040
        /*01fc*/ 	.short	0x0100
        /*01fe*/ 	.byte	0x05
	.zero		1


	//   ....[17]....
        /*0200*/ 	.word	0x000006e0
        /*0204*/ 	.word	0x000000ff
        /*0208*/ 	.word	0x000000c8
        /*020c*/ 	.short	0x0100
        /*020e*/ 	.byte	0x05
	.zero		1


	//   ....[18]....
        /*0210*/ 	.word	0x000006f0
        /*0214*/ 	.word	0x000000ff
        /*0218*/ 	.word	0x00000048
        /*021c*/ 	.short	0x0100
        /*021e*/ 	.byte	0x05
	.zero		1


	//   ....[19]....
        /*0220*/ 	.word	0x00000700
        /*0224*/ 	.word	0x000000ff
        /*0228*/ 	.word	0x000000d0
        /*022c*/ 	.short	0x0100
        /*022e*/ 	.byte	0x05
	.zero		1


	//   ....[20]....
        /*0230*/ 	.word	0x00000710
        /*0234*/ 	.word	0x000000ff
        /*0238*/ 	.word	0x00000050
        /*023c*/ 	.short	0x0100
        /*023e*/ 	.byte	0x05
	.zero		1


	//   ....[21]....
        /*0240*/ 	.word	0x00000720
        /*0244*/ 	.word	0x000000ff
        /*0248*/ 	.word	0x000000d8
        /*024c*/ 	.short	0x0100
        /*024e*/ 	.byte	0x05
	.zero		1


	//   ....[22]....
        /*0250*/ 	.word	0x00000730
        /*0254*/ 	.word	0x000000ff
        /*0258*/ 	.word	0x00000058
        /*025c*/ 	.short	0x0100
        /*025e*/ 	.byte	0x05
	.zero		1


	//   ....[23]....
        /*0260*/ 	.word	0x00000740
        /*0264*/ 	.word	0x000000ff
        /*0268*/ 	.word	0x000000e0
        /*026c*/ 	.short	0x0100
        /*026e*/ 	.byte	0x05
	.zero		1


	//   ....[24]....
        /*0270*/ 	.word	0x00000750
        /*0274*/ 	.word	0x000000ff
        /*0278*/ 	.word	0x00000060
        /*027c*/ 	.short	0x0100
        /*027e*/ 	.byte	0x05
	.zero		1


	//   ....[25]....
        /*0280*/ 	.word	0x00000760
        /*0284*/ 	.word	0x000000ff
        /*0288*/ 	.word	0x000000e8
        /*028c*/ 	.short	0x0100
        /*028e*/ 	.byte	0x05
	.zero		1


	//   ....[26]....
        /*0290*/ 	.word	0x00000770
        /*0294*/ 	.word	0x000000ff
        /*0298*/ 	.word	0x00000068
        /*029c*/ 	.short	0x0100
        /*029e*/ 	.byte	0x05
	.zero		1


	//   ....[27]....
        /*02a0*/ 	.word	0x00000780
        /*02a4*/ 	.word	0x000000ff
        /*02a8*/ 	.word	0x000000f0
        /*02ac*/ 	.short	0x0100
        /*02ae*/ 	.byte	0x05
	.zero		1


	//   ....[28]....
        /*02b0*/ 	.word	0x00000790
        /*02b4*/ 	.word	0x000000ff
        /*02b8*/ 	.word	0x00000070
        /*02bc*/ 	.short	0x0100
        /*02be*/ 	.byte	0x05
	.zero		1


	//   ....[29]....
        /*02c0*/ 	.word	0x000007a0
        /*02c4*/ 	.word	0x000000ff
        /*02c8*/ 	.word	0x000000f8
        /*02cc*/ 	.short	0x0100
        /*02ce*/ 	.byte	0x05
	.zero		1


	//   ....[30]....
        /*02d0*/ 	.word	0x000007b0
        /*02d4*/ 	.word	0x000000ff
        /*02d8*/ 	.word	0x00000078
        /*02dc*/ 	.short	0x0100
        /*02de*/ 	.byte	0x05
	.zero		1


	//   ....[31]....
        /*02e0*/ 	.word	0x000007c0
        /*02e4*/ 	.word	0x000000ff
        /*02e8*/ 	.word	0x00000100
        /*02ec*/ 	.short	0x0100
        /*02ee*/ 	.byte	0x05
	.zero		1


	//   ....[32]....
        /*02f0*/ 	.word	0x000007d0
        /*02f4*/ 	.word	0x000000ff
        /*02f8*/ 	.word	0x00000080
        /*02fc*/ 	.short	0x0100
        /*02fe*/ 	.byte	0x05
	.zero		1


	//   ....[33]....
        /*0300*/ 	.word	0x000007e0
        /*0304*/ 	.word	0x000000ff
        /*0308*/ 	.word	0x00000108
        /*030c*/ 	.short	0x0100
        /*030e*/ 	.byte	0x05
	.zero		1


	//   ....[34]....
        /*0310*/ 	.word	0x00000920
        /*0314*/ 	.word	0x000000ff
        /*0318*/ 	.word	0x00000110
        /*031c*/ 	.short	0x0100
        /*031e*/ 	.byte	0x07
	.zero		1


	//   ....[35]....
        /*0320*/ 	.word	0x00000930
        /*0324*/ 	.word	0x000000ff
        /*0328*/ 	.word	0x00000120
        /*032c*/ 	.short	0x0100
        /*032e*/ 	.byte	0x07
	.zero		1


	//   ....[36]....
        /*0330*/ 	.word	0x00000940
        /*0334*/ 	.word	0x000000ff
        /*0338*/ 	.word	0x00000118
        /*033c*/ 	.short	0x0100
        /*033e*/ 	.byte	0x07
	.zero		1


	//   ....[37]....
        /*0340*/ 	.word	0x00000950
        /*0344*/ 	.word	0x000000ff
        /*0348*/ 	.word	0x00000128
        /*034c*/ 	.short	0x0100
        /*034e*/ 	.byte	0x07
	.zero		1


	//   ....[38]....
        /*0350*/ 	.word	0x00000a40
        /*0354*/ 	.word	0x000000ff
        /*0358*/ 	.word	0x00000130
        /*035c*/ 	.short	0x0100
        /*035e*/ 	.byte	0x05
	.zero		1


	//   ....[39]....
        /*0360*/ 	.word	0x00000a50
        /*0364*/ 	.word	0x000000ff
        /*0368*/ 	.word	0x00000138
        /*036c*/ 	.short	0x0100
        /*036e*/ 	.byte	0x05
	.zero		1


	//   ....[40]....
        /*0370*/ 	.word	0x00000b90
        /*0374*/ 	.word	0x000000ff
        /*0378*/ 	.word	0x00000140
        /*037c*/ 	.short	0x0100
        /*037e*/ 	.byte	0x05
	.zero		1


	//   ....[41]....
        /*0380*/ 	.word	0x00000ba0
        /*0384*/ 	.word	0x000000ff
        /*0388*/ 	.word	0x00000150
        /*038c*/ 	.short	0x0100
        /*038e*/ 	.byte	0x05
	.zero		1


	//   ....[42]....
        /*0390*/ 	.word	0x00000bb0
        /*0394*/ 	.word	0x000000ff
        /*0398*/ 	.word	0x00000148
        /*039c*/ 	.short	0x0100
        /*039e*/ 	.byte	0x05
	.zero		1


	//   ....[43]....
        /*03a0*/ 	.word	0x00000bc0
        /*03a4*/ 	.word	0x000000ff
        /*03a8*/ 	.word	0x00000158
        /*03ac*/ 	.short	0x0100
        /*03ae*/ 	.byte	0x05
	.zero		1


	//   ....[44]....
        /*03b0*/ 	.word	0x00000cf0
        /*03b4*/ 	.word	0x000000ff
        /*03b8*/ 	.word	0x00000160
        /*03bc*/ 	.short	0x0100
        /*03be*/ 	.byte	0x07
	.zero		1


	//   ....[45]....
        /*03c0*/ 	.word	0x00000d00
        /*03c4*/ 	.word	0x000000ff
        /*03c8*/ 	.word	0x00000180
        /*03cc*/ 	.short	0x0100
        /*03ce*/ 	.byte	0x07
	.zero		1


	//   ....[46]....
        /*03d0*/ 	.word	0x00000d10
        /*03d4*/ 	.word	0x000000ff
        /*03d8*/ 	.word	0x00000168
        /*03dc*/ 	.short	0x0100
        /*03de*/ 	.byte	0x07
	.zero		1


	//   ....[47]....
        /*03e0*/ 	.word	0x00000d20
        /*03e4*/ 	.word	0x000000ff
        /*03e8*/ 	.word	0x00000188
        /*03ec*/ 	.short	0x0100
        /*03ee*/ 	.byte	0x07
	.zero		1


	//   ....[48]....
        /*03f0*/ 	.word	0x00000d30
        /*03f4*/ 	.word	0x000000ff
        /*03f8*/ 	.word	0x00000170
        /*03fc*/ 	.short	0x0100
        /*03fe*/ 	.byte	0x07
	.zero		1


	//   ....[49]....
        /*0400*/ 	.word	0x00000d40
        /*0404*/ 	.word	0x000000ff
        /*0408*/ 	.word	0x00000190
        /*040c*/ 	.short	0x0100
        /*040e*/ 	.byte	0x07
	.zero		1


	//   ....[50]....
        /*0410*/ 	.word	0x00000d50
        /*0414*/ 	.word	0x000000ff
        /*0418*/ 	.word	0x00000178
        /*041c*/ 	.short	0x0100
        /*041e*/ 	.byte	0x07
	.zero		1


	//   ....[51]....
        /*0420*/ 	.word	0x00000d60
        /*0424*/ 	.word	0x000000ff
        /*0428*/ 	.word	0x00000198
        /*042c*/ 	.short	0x0100
        /*042e*/ 	.byte	0x07
	.zero		1


	//   ....[52]....
        /*0430*/ 	.word	0x00000e50
        /*0434*/ 	.word	0x000000ff
        /*0438*/ 	.word	0x000001a0
        /*043c*/ 	.short	0x0100
        /*043e*/ 	.byte	0x05
	.zero		1


	//   ....[53]....
        /*0440*/ 	.word	0x00000e60
        /*0444*/ 	.word	0x000000ff
        /*0448*/ 	.word	0x000001b0
        /*044c*/ 	.short	0x0100
        /*044e*/ 	.byte	0x05
	.zero		1


	//   ....[54]....
        /*0450*/ 	.word	0x00000e70
        /*0454*/ 	.word	0x000000ff
        /*0458*/ 	.word	0x000001a8
        /*045c*/ 	.short	0x0100
        /*045e*/ 	.byte	0x05
	.zero		1


	//   ....[55]....
        /*0460*/ 	.word	0x00000e80
        /*0464*/ 	.word	0x000000ff
        /*0468*/ 	.word	0x000001b8
        /*046c*/ 	.short	0x0100
        /*046e*/ 	.byte	0x05
	.zero		1


	//   ....[56]....
        /*0470*/ 	.word	0x00001760
        /*0474*/ 	.word	0x00000003
        /*0478*/ 	.word	0x000001b0
        /*047c*/ 	.short	0x010a
        /*047e*/ 	.byte	0xff
	.zero		1


	//   ....[57]....
        /*0480*/ 	.word	0x00001790
        /*0484*/ 	.word	0x00000003
        /*0488*/ 	.word	0x000001a0
        /*048c*/ 	.short	0x0101
        /*048e*/ 	.byte	0xff
	.zero		1


	//   ....[58]....
        /*0490*/ 	.word	0x00001860
        /*0494*/ 	.word	0x000000ff
        /*0498*/ 	.word	0x00000088
        /*049c*/ 	.short	0x010a
        /*049e*/ 	.byte	0x08
	.zero		1


	//   ....[59]....
        /*04a0*/ 	.word	0x00001900
        /*04a4*/ 	.word	0x000000ff
        /*04a8*/ 	.word	0x00000088
        /*04ac*/ 	.short	0x010a
        /*04ae*/ 	.byte	0x21
	.zero		1


	//   ....[60]....
        /*04b0*/ 	.word	0x00001a50
        /*04b4*/ 	.word	0x000000ff
        /*04b8*/ 	.word	0x00000088
        /*04bc*/ 	.short	0x010a
        /*04be*/ 	.byte	0x08
	.zero		1


	//   ....[61]....
        /*04c0*/ 	.word	0x00001b60
        /*04c4*/ 	.word	0x000000ff
        /*04c8*/ 	.word	0x00000138
        /*04cc*/ 	.short	0x0101
        /*04ce*/ 	.byte	0x04
	.zero		1


	//   ....[62]....
        /*04d0*/ 	.word	0x00001b80
        /*04d4*/ 	.word	0x000000ff
        /*04d8*/ 	.word	0x00000088
        /*04dc*/ 	.short	0x010a
        /*04de*/ 	.byte	0x08
	.zero		1


	//   ....[63]....
        /*04e0*/ 	.word	0x00001c00
        /*04e4*/ 	.word	0x000000ff
        /*04e8*/ 	.word	0x00000088
        /*04ec*/ 	.short	0x010a
        /*04ee*/ 	.byte	0x11
	.zero		1


	//   ....[64]....
        /*04f0*/ 	.word	0x00001d50
        /*04f4*/ 	.word	0x000000ff
        /*04f8*/ 	.word	0x00000088
        /*04fc*/ 	.short	0x010a
        /*04fe*/ 	.byte	0x08
	.zero		1


	//   ....[65]....
        /*0500*/ 	.word	0x00001e90
        /*0504*/ 	.word	0x00000002
        /*0508*/ 	.word	0x00000140
        /*050c*/ 	.short	0x010a
        /*050e*/ 	.byte	0xff
	.zero		1


	//   ....[66]....
        /*0510*/ 	.word	0x00001f50
        /*0514*/ 	.word	0x00000002
        /*0518*/ 	.word	0x00000000
        /*051c*/ 	.short	0x0101
        /*051e*/ 	.byte	0xff
	.zero		1


	//   ....[67]....
        /*0520*/ 	.word	0x000024b0
        /*0524*/ 	.word	0x000000ff
        /*0528*/ 	.word	0x00000000
        /*052c*/ 	.short	0x010a
        /*052e*/ 	.byte	0x05
	.zero		1


	//   ....[68]....
        /*0530*/ 	.word	0x00002540
        /*0534*/ 	.word	0x000000ff
        /*0538*/ 	.word	0x00000000
        /*053c*/ 	.short	0x010a
        /*053e*/ 	.byte	0x05
	.zero		1


	//   ....[69]....
        /*0540*/ 	.word	0x000025d0
        /*0544*/ 	.word	0x000000ff
        /*0548*/ 	.word	0x00000000
        /*054c*/ 	.short	0x010a
        /*054e*/ 	.byte	0x05
	.zero		1


	//   ....[70]....
        /*0550*/ 	.word	0x00002660
        /*0554*/ 	.word	0x000000ff
        /*0558*/ 	.word	0x00000000
        /*055c*/ 	.short	0x010a
        /*055e*/ 	.byte	0x05
	.zero		1


	//   ....[71]....
        /*0560*/ 	.word	0x000026f0
        /*0564*/ 	.word	0x000000ff
        /*0568*/ 	.word	0x00000000
        /*056c*/ 	.short	0x010a
        /*056e*/ 	.byte	0x05
	.zero		1


	//   ....[72]....
        /*0570*/ 	.word	0x00002780
        /*0574*/ 	.word	0x000000ff
        /*0578*/ 	.word	0x00000000
        /*057c*/ 	.short	0x010a
        /*057e*/ 	.byte	0x05
	.zero		1


	//   ....[73]....
        /*0580*/ 	.word	0x00002810
        /*0584*/ 	.word	0x000000ff
        /*0588*/ 	.word	0x00000000
        /*058c*/ 	.short	0x010a
        /*058e*/ 	.byte	0x05
	.zero		1


	//   ....[74]....
        /*0590*/ 	.word	0x000028a0
        /*0594*/ 	.word	0x000000ff
        /*0598*/ 	.word	0x00000000
        /*059c*/ 	.short	0x010a
        /*059e*/ 	.byte	0x05
	.zero		1


	//   ....[75]....
        /*05a0*/ 	.word	0x00002930
        /*05a4*/ 	.word	0x000000ff
        /*05a8*/ 	.word	0x00000000
        /*05ac*/ 	.short	0x010a
        /*05ae*/ 	.byte	0x05
	.zero		1


	//   ....[76]....
        /*05b0*/ 	.word	0x000029c0
        /*05b4*/ 	.word	0x000000ff
        /*05b8*/ 	.word	0x00000000
        /*05bc*/ 	.short	0x010a
        /*05be*/ 	.byte	0x05
	.zero		1


	//   ....[77]....
        /*05c0*/ 	.word	0x00002a50
        /*05c4*/ 	.word	0x000000ff
        /*05c8*/ 	.word	0x00000000
        /*05cc*/ 	.short	0x010a
        /*05ce*/ 	.byte	0x05
	.zero		1


	//   ....[78]....
        /*05d0*/ 	.word	0x00002ae0
        /*05d4*/ 	.word	0x000000ff
        /*05d8*/ 	.word	0x00000000
        /*05dc*/ 	.short	0x010a
        /*05de*/ 	.byte	0x05
	.zero		1


	//   ....[79]....
        /*05e0*/ 	.word	0x00002b70
        /*05e4*/ 	.word	0x000000ff
        /*05e8*/ 	.word	0x00000000
        /*05ec*/ 	.short	0x010a
        /*05ee*/ 	.byte	0x05
	.zero		1


	//   ....[80]....
        /*05f0*/ 	.word	0x00002c00
        /*05f4*/ 	.word	0x000000ff
        /*05f8*/ 	.word	0x00000000
        /*05fc*/ 	.short	0x010a
        /*05fe*/ 	.byte	0x05
	.zero		1


	//   ....[81]....
        /*0600*/ 	.word	0x00002c90
        /*0604*/ 	.word	0x000000ff
        /*0608*/ 	.word	0x00000000
        /*060c*/ 	.short	0x010a
        /*060e*/ 	.byte	0x05
	.zero		1


	//   ....[82]....
        /*0610*/ 	.word	0x00002d20
        /*0614*/ 	.word	0x000000ff
        /*0618*/ 	.word	0x00000000
        /*061c*/ 	.short	0x010a
        /*061e*/ 	.byte	0x05
	.zero		1


	//   ....[83]....
        /*0620*/ 	.word	0x00002dc0
        /*0624*/ 	.word	0x00000000
        /*0628*/ 	.word	0x00000000
        /*062c*/ 	.short	0x010a
        /*062e*/ 	.byte	0xff
	.zero		1


	//   ....[84]....
        /*0630*/ 	.word	0x00002ee0
        /*0634*/ 	.word	0x00000000
        /*0638*/ 	.word	0x000001a0
        /*063c*/ 	.short	0x010a
        /*063e*/ 	.byte	0xff
	.zero		1


	//   ....[85]....
        /*0640*/ 	.word	0x00002f40
        /*0644*/ 	.word	0x00000004
        /*0648*/ 	.word	0x00000000
        /*064c*/ 	.short	0x0101
        /*064e*/ 	.byte	0xff
	.zero		1


	//   ....[86]....
        /*0650*/ 	.word	0x00002f60
        /*0654*/ 	.word	0x000000ff
        /*0658*/ 	.word	0x00000150
        /*065c*/ 	.short	0x010a
        /*065e*/ 	.byte	0x05
	.zero		1


	//   ....[87]....
        /*0660*/ 	.word	0x00003080
        /*0664*/ 	.word	0x00000000
        /*0668*/ 	.word	0x00000140
        /*066c*/ 	.short	0x010a
        /*066e*/ 	.byte	0xff
	.zero		1


	//   ....[88]....
        /*0670*/ 	.word	0x00003190
        /*0674*/ 	.word	0x00000000
        /*0678*/ 	.word	0x00000000
        /*067c*/ 	.short	0x0101
        /*067e*/ 	.byte	0xff
	.zero		1


	//   ....[89]....
        /*0680*/ 	.word	0x00003220
        /*0684*/ 	.word	0x000000ff
        /*0688*/ 	.word	0x00000150
        /*068c*/ 	.short	0x0106
        /*068e*/ 	.byte	0x05
	.zero		1


	//   ....[90]....
        /*0690*/ 	.word	0x00003240
        /*0694*/ 	.word	0x000000ff
        /*0698*/ 	.word	0x00000150
        /*069c*/ 	.short	0x010a
        /*069e*/ 	.byte	0x05
	.zero		1


	//   ....[91]....
        /*06a0*/ 	.word	0x000032d0
        /*06a4*/ 	.word	0x000000ff
        /*06a8*/ 	.word	0x00000150
        /*06ac*/ 	.short	0x0106
        /*06ae*/ 	.byte	0x04
	.zero		1


	//   ....[92]....
        /*06b0*/ 	.word	0x00003310
        /*06b4*/ 	.word	0x00000000
        /*06b8*/ 	.word	0x00000150
        /*06bc*/ 	.short	0x010a
        /*06be*/ 	.byte	0xff
	.zero		1


	//   ....[93]....
        /*06c0*/ 	.word	0x00003800
        /*06c4*/ 	.word	0x00000000
        /*06c8*/ 	.word	0x00000140
        /*06cc*/ 	.short	0x010a
        /*06ce*/ 	.byte	0xff
	.zero		1


	//   ....[94]....
        /*06d0*/ 	.word	0x00003900
        /*06d4*/ 	.word	0x00000003
        /*06d8*/ 	.word	0x00000000
        /*06dc*/ 	.short	0x0101
        /*06de*/ 	.byte	0xff
	.zero		1


	//   ....[95]....
        /*06e0*/ 	.word	0x00003910
        /*06e4*/ 	.word	0x000000ff
        /*06e8*/ 	.word	0x00000000
        /*06ec*/ 	.short	0x010a
        /*06ee*/ 	.byte	0x04
	.zero		1


	//   ....[96]....
        /*06f0*/ 	.word	0x00003990
        /*06f4*/ 	.word	0x000000ff
        /*06f8*/ 	.word	0x00000180
        /*06fc*/ 	.short	0x010a
        /*06fe*/ 	.byte	0x08
	.zero		1


	//   ....[97]....
        /*0700*/ 	.word	0x00003a70
        /*0704*/ 	.word	0x000000ff
        /*0708*/ 	.word	0x00000000
        /*070c*/ 	.short	0x010a
        /*070e*/ 	.byte	0x07
	.zero		1


	//   ....[98]....
        /*0710*/ 	.word	0x00003bb0
        /*0714*/ 	.word	0x000000ff
        /*0718*/ 	.word	0x00000000
        /*071c*/ 	.short	0x010a
        /*071e*/ 	.byte	0x04
	.zero		1


	//   ....[99]....
        /*0720*/ 	.word	0x00003da0
        /*0724*/ 	.word	0x000000ff
        /*0728*/ 	.word	0x00000000
        /*072c*/ 	.short	0x010a
        /*072e*/ 	.byte	0x05
	.zero		1


	//   ....[100]....
        /*0730*/ 	.word	0x00003e30
        /*0734*/ 	.word	0x000000ff
        /*0738*/ 	.word	0x00000000
        /*073c*/ 	.short	0x010a
        /*073e*/ 	.byte	0x05
	.zero		1


	//   ....[101]....
        /*0740*/ 	.word	0x00003ec0
        /*0744*/ 	.word	0x000000ff
        /*0748*/ 	.word	0x00000000
        /*074c*/ 	.short	0x010a
        /*074e*/ 	.byte	0x05
	.zero		1


	//   ....[102]....
        /*0750*/ 	.word	0x00003f50
        /*0754*/ 	.word	0x000000ff
        /*0758*/ 	.word	0x00000000
        /*075c*/ 	.short	0x010a
        /*075e*/ 	.byte	0x07
	.zero		1


	//   ....[103]....
        /*0760*/ 	.word	0x000043b0
        /*0764*/ 	.word	0x00000000
        /*0768*/ 	.word	0x00000140
        /*076c*/ 	.short	0x010a
        /*076e*/ 	.byte	0xff
	.zero		1


	//   ....[104]....
        /*0770*/ 	.word	0x00004470
        /*0774*/ 	.word	0x00000000
        /*0778*/ 	.word	0x00000000
        /*077c*/ 	.short	0x0101
        /*077e*/ 	.byte	0xff
	.zero		1


	//   ....[105]....
        /*0780*/ 	.word	0x00004790
        /*0784*/ 	.word	0x000000ff
        /*0788*/ 	.word	0x00000138
        /*078c*/ 	.short	0x010a
        /*078e*/ 	.byte	0x07
	.zero		1


	//   ....[106]....
        /*0790*/ 	.word	0x00004980
        /*0794*/ 	.word	0x000000ff
        /*0798*/ 	.word	0x00000120
        /*079c*/ 	.short	0x010a
        /*079e*/ 	.byte	0x07
	.zero		1


	//   ....[107]....
        /*07a0*/ 	.word	0x00004b50
        /*07a4*/ 	.word	0x000000ff
        /*07a8*/ 	.word	0x00000110
        /*07ac*/ 	.short	0x010b
        /*07ae*/ 	.byte	0x07
	.zero		1


	//   ....[108]....
        /*07b0*/ 	.word	0x00004bc0
        /*07b4*/ 	.word	0x000000ff
        /*07b8*/ 	.word	0x00000000
        /*07bc*/ 	.short	0x0101
        /*07be*/ 	.byte	0x08
	.zero		1


	//   ....[109]....
        /*07c0*/ 	.word	0x00004bf0
        /*07c4*/ 	.word	0x000000ff
        /*07c8*/ 	.word	0x00000128
        /*07cc*/ 	.short	0x010a
        /*07ce*/ 	.byte	0x07
	.zero		1


	//   ....[110]....
        /*07d0*/ 	.word	0x00004e00
        /*07d4*/ 	.word	0x000000ff
        /*07d8*/ 	.word	0x00000118
        /*07dc*/ 	.short	0x010b
        /*07de*/ 	.byte	0x07
	.zero		1


	//   ....[111]....
        /*07e0*/ 	.word	0x00004e20
        /*07e4*/ 	.word	0x000000ff
        /*07e8*/ 	.word	0x00000000
        /*07ec*/ 	.short	0x0101
        /*07ee*/ 	.byte	0x0d
	.zero		1


	//   ....[112]....
        /*07f0*/ 	.word	0x00004e50
        /*07f4*/ 	.word	0x000000ff
        /*07f8*/ 	.word	0x00000120
        /*07fc*/ 	.short	0x010a
        /*07fe*/ 	.byte	0x07
	.zero		1


	//   ....[113]....
        /*0800*/ 	.word	0x00004e90
        /*0804*/ 	.word	0x00000000
        /*0808*/ 	.word	0x00000128
        /*080c*/ 	.short	0x010a
        /*080e*/ 	.byte	0xff
	.zero		1


	//   ....[114]....
        /*0810*/ 	.word	0x000051d0
        /*0814*/ 	.word	0x00000000
        /*0818*/ 	.word	0x00000140
        /*081c*/ 	.short	0x010a
        /*081e*/ 	.byte	0xff
	.zero		1


	//   ....[115]....
        /*0820*/ 	.word	0x000052e0
        /*0824*/ 	.word	0x00000000
        /*0828*/ 	.word	0x00000000
        /*082c*/ 	.short	0x0101
        /*082e*/ 	.byte	0xff
	.zero		1


	//   ....[116]....
        /*0830*/ 	.word	0x00005d30
        /*0834*/ 	.word	0x00000000
        /*0838*/ 	.word	0x00000110
        /*083c*/ 	.short	0x010a
        /*083e*/ 	.byte	0xff
	.zero		1


	//   ....[117]....
        /*0840*/ 	.word	0x00005da0
        /*0844*/ 	.word	0x00000071
        /*0848*/ 	.word	0x00000160
        /*084c*/ 	.short	0x010a
        /*084e*/ 	.byte	0xff
	.zero		1


	//   ....[118]....
        /*0850*/ 	.word	0x00005e80
        /*0854*/ 	.word	0x00000000
        /*0858*/ 	.word	0x00000110
        /*085c*/ 	.short	0x010a
        /*085e*/ 	.byte	0xff
	.zero		1


	//   ....[119]....
        /*0860*/ 	.word	0x00005fc0
        /*0864*/ 	.word	0x00000000
        /*0868*/ 	.word	0x00000000
        /*086c*/ 	.short	0x0101
        /*086e*/ 	.byte	0xff
	.zero		1


	//   ....[120]....
        /*0870*/ 	.word	0x00006020
        /*0874*/ 	.word	0x00000071
        /*0878*/ 	.word	0x00000160
        /*087c*/ 	.short	0x010a
        /*087e*/ 	.byte	0xff
	.zero		1


	//   ....[121]....
        /*0880*/ 	.word	0x00006b70
        /*0884*/ 	.word	0x00000020
        /*0888*/ 	.word	0x00000110
        /*088c*/ 	.short	0x010a
        /*088e*/ 	.byte	0xff
	.zero		1


	//   ....[122]....
        /*0890*/ 	.word	0x00006c30
        /*0894*/ 	.word	0x00000020
        /*0898*/ 	.word	0x00000110
        /*089c*/ 	.short	0x010a
        /*089e*/ 	.byte	0xff
	.zero		1


	//   ....[123]....
        /*08a0*/ 	.word	0x00006d50
        /*08a4*/ 	.word	0x00000003
        /*08a8*/ 	.word	0x00000000
        /*08ac*/ 	.short	0x0101
        /*08ae*/ 	.byte	0xff
	.zero		1


	//   ....[124]....
        /*08b0*/ 	.word	0x00007190
        /*08b4*/ 	.word	0x000000ff
        /*08b8*/ 	.word	0x00000000
        /*08bc*/ 	.short	0x0101
        /*08be*/ 	.byte	0x05
	.zero		1


	//   ....[125]....
        /*08c0*/ 	.word	0x000079d0
        /*08c4*/ 	.word	0x00000003
        /*08c8*/ 	.word	0x000001b0
        /*08cc*/ 	.short	0x010a
        /*08ce*/ 	.byte	0xff
	.zero		1


	//   ....[126]....
        /*08d0*/ 	.word	0x00007a30
        /*08d4*/ 	.word	0x00000002
        /*08d8*/ 	.word	0x00000088
        /*08dc*/ 	.short	0x010a
        /*08de*/ 	.byte	0xff
	.zero		1


	//   ....[127]....
        /*08e0*/ 	.word	0x00007a90
        /*08e4*/ 	.word	0x00000002
        /*08e8*/ 	.word	0x00000088
        /*08ec*/ 	.short	0x010a
        /*08ee*/ 	.byte	0xff
	.zero		1


	//   ....[128]....
        /*08f0*/ 	.word	0x00007ae0
        /*08f4*/ 	.word	0x00000002
        /*08f8*/ 	.word	0x00000140
        /*08fc*/ 	.short	0x010a
        /*08fe*/ 	.byte	0xff
	.zero		1


	//   ....[129]....
        /*0900*/ 	.word	0x00007b40
        /*0904*/ 	.word	0x00000000
        /*0908*/ 	.word	0x00000000
        /*090c*/ 	.short	0x010a
        /*090e*/ 	.byte	0xff
	.zero		1


	//   ....[130]....
        /*0910*/ 	.word	0x00007ba0
        /*0914*/ 	.word	0x00000000
        /*0918*/ 	.word	0x00000000
        /*091c*/ 	.short	0x010a
        /*091e*/ 	.byte	0xff
	.zero		1


	//   ....[131]....
        /*0920*/ 	.word	0x00007c00
        /*0924*/ 	.word	0x00000000
        /*0928*/ 	.word	0x00000000
        /*092c*/ 	.short	0x010a
        /*092e*/ 	.byte	0xff
	.zero		1


	//   ....[132]....
        /*0930*/ 	.word	0x00007c60
        /*0934*/ 	.word	0x00000000
        /*0938*/ 	.word	0x00000000
        /*093c*/ 	.short	0x010a
        /*093e*/ 	.byte	0xff
	.zero		1


	//   ....[133]....
        /*0940*/ 	.word	0x00007cc0
        /*0944*/ 	.word	0x00000000
        /*0948*/ 	.word	0x00000000
        /*094c*/ 	.short	0x010a
        /*094e*/ 	.byte	0xff
	.zero		1


	//   ....[134]....
        /*0950*/ 	.word	0x00007d20
        /*0954*/ 	.word	0x00000000
        /*0958*/ 	.word	0x00000000
        /*095c*/ 	.short	0x010a
        /*095e*/ 	.byte	0xff
	.zero		1


	//   ....[135]....
        /*0960*/ 	.word	0x00007d80
        /*0964*/ 	.word	0x00000000
        /*0968*/ 	.word	0x00000000
        /*096c*/ 	.short	0x010a
        /*096e*/ 	.byte	0xff
	.zero		1


	//   ....[136]....
        /*0970*/ 	.word	0x00007de0
        /*0974*/ 	.word	0x00000000
        /*0978*/ 	.word	0x00000000
        /*097c*/ 	.short	0x010a
        /*097e*/ 	.byte	0xff
	.zero		1


	//   ....[137]....
        /*0980*/ 	.word	0x00007e40
        /*0984*/ 	.word	0x00000000
        /*0988*/ 	.word	0x00000000
        /*098c*/ 	.short	0x010a
        /*098e*/ 	.byte	0xff
	.zero		1


	//   ....[138]....
        /*0990*/ 	.word	0x00007ea0
        /*0994*/ 	.word	0x00000000
        /*0998*/ 	.word	0x00000000
        /*099c*/ 	.short	0x010a
        /*099e*/ 	.byte	0xff
	.zero		1


	//   ....[139]....
        /*09a0*/ 	.word	0x00007f00
        /*09a4*/ 	.word	0x00000000
        /*09a8*/ 	.word	0x00000000
        /*09ac*/ 	.short	0x010a
        /*09ae*/ 	.byte	0xff
	.zero		1


	//   ....[140]....
        /*09b0*/ 	.word	0x00007f60
        /*09b4*/ 	.word	0x00000000
        /*09b8*/ 	.word	0x00000000
        /*09bc*/ 	.short	0x010a
        /*09be*/ 	.byte	0xff
	.zero		1


	//   ....[141]....
        /*09c0*/ 	.word	0x00007fc0
        /*09c4*/ 	.word	0x00000000
        /*09c8*/ 	.word	0x00000000
        /*09cc*/ 	.short	0x010a
        /*09ce*/ 	.byte	0xff
	.zero		1


	//   ....[142]....
        /*09d0*/ 	.word	0x00008020
        /*09d4*/ 	.word	0x00000000
        /*09d8*/ 	.word	0x00000000
        /*09dc*/ 	.short	0x010a
        /*09de*/ 	.byte	0xff
	.zero		1


	//   ....[143]....
        /*09e0*/ 	.word	0x00008080
        /*09e4*/ 	.word	0x00000000
        /*09e8*/ 	.word	0x00000000
        /*09ec*/ 	.short	0x010a
        /*09ee*/ 	.byte	0xff
	.zero		1


	//   ....[144]....
        /*09f0*/ 	.word	0x000080e0
        /*09f4*/ 	.word	0x00000000
        /*09f8*/ 	.word	0x00000000
        /*09fc*/ 	.short	0x010a
        /*09fe*/ 	.byte	0xff
	.zero		1


	//   ....[145]....
        /*0a00*/ 	.word	0x00008130
        /*0a04*/ 	.word	0x00000000
        /*0a08*/ 	.word	0x000001a0
        /*0a0c*/ 	.short	0x010a
        /*0a0e*/ 	.byte	0xff
	.zero		1


	//   ....[146]....
        /*0a10*/ 	.word	0x00008190
        /*0a14*/ 	.word	0x00000000
        /*0a18*/ 	.word	0x00000150
        /*0a1c*/ 	.short	0x010a
        /*0a1e*/ 	.byte	0xff
	.zero		1


	//   ....[147]....
        /*0a20*/ 	.word	0x000081e0
        /*0a24*/ 	.word	0x00000000
        /*0a28*/ 	.word	0x00000140
        /*0a2c*/ 	.short	0x010a
        /*0a2e*/ 	.byte	0xff
	.zero		1


	//   ....[148]....
        /*0a30*/ 	.word	0x00008240
        /*0a34*/ 	.word	0x00000000
        /*0a38*/ 	.word	0x00000150
        /*0a3c*/ 	.short	0x010a
        /*0a3e*/ 	.byte	0xff
	.zero		1


	//   ....[149]....
        /*0a40*/ 	.word	0x00008290
        /*0a44*/ 	.word	0x00000000
        /*0a48*/ 	.word	0x00000140
        /*0a4c*/ 	.short	0x010a
        /*0a4e*/ 	.byte	0xff
	.zero		1


	//   ....[150]....
        /*0a50*/ 	.word	0x000082f0
        /*0a54*/ 	.word	0x00000003
        /*0a58*/ 	.word	0x00000180
        /*0a5c*/ 	.short	0x010a
        /*0a5e*/ 	.byte	0xff
	.zero		1


	//   ....[151]....
        /*0a60*/ 	.word	0x00008350
        /*0a64*/ 	.word	0x00000000
        /*0a68*/ 	.word	0x00000000
        /*0a6c*/ 	.short	0x010a
        /*0a6e*/ 	.byte	0xff
	.zero		1


	//   ....[152]....
        /*0a70*/ 	.word	0x000083b0
        /*0a74*/ 	.word	0x00000000
        /*0a78*/ 	.word	0x00000000
        /*0a7c*/ 	.short	0x010a
        /*0a7e*/ 	.byte	0xff
	.zero		1


	//   ....[153]....
        /*0a80*/ 	.word	0x00008410
        /*0a84*/ 	.word	0x00000000
        /*0a88*/ 	.word	0x00000000
        /*0a8c*/ 	.short	0x010a
        /*0a8e*/ 	.byte	0xff
	.zero		1


	//   ....[154]....
        /*0a90*/ 	.word	0x00008470
        /*0a94*/ 	.word	0x00000000
        /*0a98*/ 	.word	0x00000000
        /*0a9c*/ 	.short	0x010a
        /*0a9e*/ 	.byte	0xff
	.zero		1


	//   ....[155]....
        /*0aa0*/ 	.word	0x000084d0
        /*0aa4*/ 	.word	0x00000000
        /*0aa8*/ 	.word	0x00000000
        /*0aac*/ 	.short	0x010a
        /*0aae*/ 	.byte	0xff
	.zero		1


	//   ....[156]....
        /*0ab0*/ 	.word	0x00008520
        /*0ab4*/ 	.word	0x00000000
        /*0ab8*/ 	.word	0x00000140
        /*0abc*/ 	.short	0x010a
        /*0abe*/ 	.byte	0xff
	.zero		1


	//   ....[157]....
        /*0ac0*/ 	.word	0x00008580
        /*0ac4*/ 	.word	0x00000000
        /*0ac8*/ 	.word	0x00000138
        /*0acc*/ 	.short	0x010a
        /*0ace*/ 	.byte	0xff
	.zero		1


	//   ....[158]....
        /*0ad0*/ 	.word	0x000085e0
        /*0ad4*/ 	.word	0x00000003
        /*0ad8*/ 	.word	0x00000120
        /*0adc*/ 	.short	0x010a
        /*0ade*/ 	.byte	0xff
	.zero		1


	//   ....[159]....
        /*0ae0*/ 	.word	0x00008640
        /*0ae4*/ 	.word	0x00000003
        /*0ae8*/ 	.word	0x00000128
        /*0aec*/ 	.short	0x010a
        /*0aee*/ 	.byte	0xff
	.zero		1


	//   ....[160]....
        /*0af0*/ 	.word	0x000086a0
        /*0af4*/ 	.word	0x00000000
        /*0af8*/ 	.word	0x00000120
        /*0afc*/ 	.short	0x010a
        /*0afe*/ 	.byte	0xff
	.zero		1


	//   ....[161]....
        /*0b00*/ 	.word	0x000086f0
        /*0b04*/ 	.word	0x00000000
        /*0b08*/ 	.word	0x00000140
        /*0b0c*/ 	.short	0x010a
        /*0b0e*/ 	.byte	0xff
	.zero		1


	//   ....[162]....
        /*0b10*/ 	.word	0x00008740
        /*0b14*/ 	.word	0x00000000
        /*0b18*/ 	.word	0x00000110
        /*0b1c*/ 	.short	0x010a
        /*0b1e*/ 	.byte	0xff
	.zero		1


	//   ....[163]....
        /*0b20*/ 	.word	0x00008790
        /*0b24*/ 	.word	0x00000071
        /*0b28*/ 	.word	0x00000160
        /*0b2c*/ 	.short	0x010a
        /*0b2e*/ 	.byte	0xff
	.zero		1


	//   ....[164]....
        /*0b30*/ 	.word	0x000087e0
        /*0b34*/ 	.word	0x00000020
        /*0b38*/ 	.word	0x00000110
        /*0b3c*/ 	.short	0x010a
        /*0b3e*/ 	.byte	0xff
	.zero		1


	//----- nvinfo : EIATTR_NUM_MBARRIERS
	.align		4
.L_47:
        /*0b40*/ 	.byte	0x03, 0x38
        /*0b42*/ 	.short	0x0038


	//----- nvinfo : EIATTR_EXIT_INSTR_OFFSETS
	.align		4
        /*0b44*/ 	.byte	0x04, 0x1c
        /*0b46*/ 	.short	(.L_49 - .L_48)


	//   ....[0]....
.L_48:
        /*0b48*/ 	.word	0x00002df0


	//   ....[1]....
        /*0b4c*/ 	.word	0x000032e0


	//   ....[2]....
        /*0b50*/ 	.word	0x00003340


	//   ....[3]....
        /*0b54*/ 	.word	0x000041b0


	//   ....[4]....
        /*0b58*/ 	.word	0x00004ec0


	//   ....[5]....
        /*0b5c*/ 	.word	0x00004f00


	//   ....[6]....
        /*0b60*/ 	.word	0x000079c0


	//----- nvinfo : EIATTR_MAX_THREADS
	.align		4
.L_49:
        /*0b64*/ 	.byte	0x04, 0x05
        /*0b66*/ 	.short	(.L_51 - .L_50)
.L_50:
        /*0b68*/ 	.word	0x00000100
        /*0b6c*/ 	.word	0x00000001
        /*0b70*/ 	.word	0x00000001


	//----- nvinfo : EIATTR_CRS_STACK_SIZE
	.align		4
.L_51:
        /*0b74*/ 	.byte	0x04, 0x1e
        /*0b76*/ 	.short	(.L_53 - .L_52)
.L_52:
        /*0b78*/ 	.word	0x00000000


	//----- nvinfo : EIATTR_CBANK_PARAM_SIZE
	.align		4
.L_53:
        /*0b7c*/ 	.byte	0x03, 0x19
        /*0b7e*/ 	.short	0x0800


	//----- nvinfo : EIATTR_PARAM_CBANK
	.align		4
        /*0b80*/ 	.byte	0x04, 0x0a
        /*0b82*/ 	.short	(.L_55 - .L_54)
	.align		4
.L_54:
        /*0b84*/ 	.word	index@(.nv.constant0._ZN7cutlass13device_kernelINS_4gemm6kernel13GemmUniversalIN4cute5tupleIJiiiiEEENS1_10collective13CollectiveMmaINS1_35MainloopSm100TmaUmmaWarpSpecializedILi17ELi2ELi4ENS5_IJNS4_1CILi1EEESB_SB_EEEEENS5_IJNSA_ILi64EEENSA_ILi128EEESE_EEENS_12float_e5m2_tENS5_IJlSB_lEEENS_12float_e4m3_tENS5_IJSB_llEEENS4_8TiledMMAINS4_8MMA_AtomIJNS4_10MMA_TraitsINS4_19SM100_MMA_F8F6F4_SSEJSH_SJ_fSE_SF_NS4_17integral_constantINS4_4UMMA5MajorELSR_0EEENSP_ISR_LSR_1EEENSP_INSQ_7ScaleInELSU_0EEESV_EEEEEENS4_6LayoutISC_NS5_IJNSA_ILi0EEESZ_SZ_EEEEENS5_IJNS4_10UnderscoreES12_S12_EEEEENS4_13SM90_TMA_LOADENS4_14ComposedLayoutINS4_7SwizzleILi2ELi4ELi3EEENS4_18smem_ptr_flag_bitsILi8EEENSY_INS5_IJNSA_ILi8EEESE_EEENS5_IJSE_SB_EEEEEEEvNS4_8identityES15_NS16_INS17_ILi3ELi4ELi3EEES1A_NSY_INS5_IJSF_S1B_EEENS5_IJSB_SF_EEEEEEEvS1G_EENS_8epilogue10collective18CollectiveEpilogueINS1N_23Sm100TmaWarpSpecializedILi2ELi2ELi32ELb0ELb0EEEJSG_NS5_IJNSY_ISE_SB_EES1S_EEESH_SI_SH_SI_NS1N_6fusion15FusionCallbacksIS1R_NS1U_17LinearCombinationISH_fSH_fLNS_15FloatRoundStyleE2EEESG_S1T_JEEENS4_5SM1004TMEM4LOAD26SM100_TMEM_LOAD_16dp32b32xES15_S1F_NS4_39AutoVectorizingCopyWithAssumedAlignmentILi128EEENS4_14SM90_TMA_STOREES1F_S25_S25_EEEvvEEEEvNT_6ParamsE)
        /*0b88*/ 	.short	0x0380
        /*0b8a*/ 	.short	0x0800


	//----- nvinfo : EIATTR_SW_WAR
	.align		4
.L_55:
        /*0b8c*/ 	.byte	0x04, 0x36
        /*0b8e*/ 	.short	(.L_57 - .L_56)
.L_56:
        /*0b90*/ 	.word	0x00000008
.L_57:


//--------------------- .nv.callgraph             --------------------------
	.section	.nv.callgraph,"",@"SHT_CUDA_CALLGRAPH"
	.align	4
	.sectionentsize	8
	.align		4
        /*0000*/ 	.word	0x00000000
	.align		4
        /*0004*/ 	.word	0xffffffff
	.align		4
        /*0008*/ 	.word	index@(_ZN7cutlass13device_kernelINS_4gemm6kernel13GemmUniversalIN4cute5tupleIJiiiiEEENS1_10collective13CollectiveMmaINS1_35MainloopSm100TmaUmmaWarpSpecializedILi17ELi2ELi4ENS5_IJNS4_1CILi1EEESB_SB_EEEEENS5_IJNSA_ILi64EEENSA_ILi128EEESE_EEENS_12float_e5m2_tENS5_IJlSB_lEEENS_12float_e4m3_tENS5_IJSB_llEEENS4_8TiledMMAINS4_8MMA_AtomIJNS4_10MMA_TraitsINS4_19SM100_MMA_F8F6F4_SSEJSH_SJ_fSE_SF_NS4_17integral_constantINS4_4UMMA5MajorELSR_0EEENSP_ISR_LSR_1EEENSP_INSQ_7ScaleInELSU_0EEESV_EEEEEENS4_6LayoutISC_NS5_IJNSA_ILi0EEESZ_SZ_EEEEENS5_IJNS4_10UnderscoreES12_S12_EEEEENS4_13SM90_TMA_LOADENS4_14ComposedLayoutINS4_7SwizzleILi2ELi4ELi3EEENS4_18smem_ptr_flag_bitsILi8EEENSY_INS5_IJNSA_ILi8EEESE_EEENS5_IJSE_SB_EEEEEEEvNS4_8identityES15_NS16_INS17_ILi3ELi4ELi3EEES1A_NSY_INS5_IJSF_S1B_EEENS5_IJSB_SF_EEEEEEEvS1G_EENS_8epilogue10collective18CollectiveEpilogueINS1N_23Sm100TmaWarpSpecializedILi2ELi2ELi32ELb0ELb0EEEJSG_NS5_IJNSY_ISE_SB_EES1S_EEESH_SI_SH_SI_NS1N_6fusion15FusionCallbacksIS1R_NS1U_17LinearCombinationISH_fSH_fLNS_15FloatRoundStyleE2EEESG_S1T_JEEENS4_5SM1004TMEM4LOAD26SM100_TMEM_LOAD_16dp32b32xES15_S1F_NS4_39AutoVectorizingCopyWithAssumedAlignmentILi128EEENS4_14SM90_TMA_STOREES1F_S25_S25_EEEvvEEEEvNT_6ParamsE)
	.align		4
        /*000c*/ 	.word	index@(__assertfail)
	.align		4
        /*0010*/ 	.word	0x00000000
	.align		4
        /*0014*/ 	.word	0xfffffffe
	.align		4
        /*0018*/ 	.word	0x00000000
	.align		4
        /*001c*/ 	.word	0xfffffffd
	.align		4
        /*0020*/ 	.word	0x00000000
	.align		4
        /*0024*/ 	.word	0xfffffffc


//--------------------- .nv.constant4             --------------------------
	.section	.nv.constant4,"a",@progbits
	.align	8
	.align		8
.nv.constant4:
        /*0000*/ 	.dword	__assertfail
	.align		8
        /*0008*/ 	.dword	__unnamed_1
	.align		8
        /*0010*/ 	.dword	__unnamed_2
	.align		8
        /*0018*/ 	.dword	_ZN40_INTERNAL_24bb66cc_4_k_cu_69f9bc9e_268894cuda3std3__45__cpo5beginE
	.align		8
        /*0020*/ 	.dword	_ZN40_INTERNAL_24bb66cc_4_k_cu_69f9bc9e_268894cuda3std3__45__cpo3endE
	.align		8
        /*0028*/ 	.dword	_ZN40_INTERNAL_24bb66cc_4_k_cu_69f9bc9e_268894cuda3std3__45__cpo6cbeginE
	.align		8
        /*0030*/ 	.dword	_ZN40_INTERNAL_24bb66cc_4_k_cu_69f9bc9e_268894cuda3std3__45__cpo4cendE
	.align		8
        /*0038*/ 	.dword	_ZN40_INTERNAL_24bb66cc_4_k_cu_69f9bc9e_268894cuda3std3__442_GLOBAL__N__24bb66cc_4_k_cu_69f9bc9e_268896ignoreE
	.align		8
        /*0040*/ 	.dword	_ZN40_INTERNAL_24bb66cc_4_k_cu_69f9bc9e_268894cuda3std3__419piecewise_constructE
	.align		8
        /*0048*/ 	.dword	_ZN40_INTERNAL_24bb66cc_4_k_cu_69f9bc9e_268894cuda3std3__48in_placeE
	.align		8
        /*0050*/ 	.dword	_ZN40_INTERNAL_24bb66cc_4_k_cu_69f9bc9e_268894cuda3std6ranges3__45__cpo4swapE
	.align		8
        /*0058*/ 	.dword	_ZN40_INTERNAL_24bb66cc_4_k_cu_69f9bc9e_268894cuda3std6ranges3__45__cpo9iter_moveE
	.align		8
        /*0060*/ 	.dword	_ZN40_INTERNAL_24bb66cc_4_k_cu_69f9bc9e_268894cute7productE
	.align		8
        /*0068*/ 	.dword	_ZN40_INTERNAL_24bb66cc_4_k_cu_69f9bc9e_268894cute1_E
	.align		8
        /*0070*/ 	.dword	$str$25
	.align		8
        /*0078*/ 	.dword	$str$26
	.align		8
        /*0080*/ 	.dword	$str$27
	.align		8
        /*0088*/ 	.dword	$str$28


//--------------------- .text._ZN7cutlass13device_kernelINS_4gemm6kernel13GemmUniversalIN4cute5tupleIJiiiiEEENS1_10collective13CollectiveMmaINS1_35MainloopSm100TmaUmmaWarpSpecializedILi17ELi2ELi4ENS5_IJNS4_1CILi1EEESB_SB_EEEEENS5_IJNSA_ILi64EEENSA_ILi128EEESE_EEENS_12float_e5m2_tENS5_IJlSB_lEEENS_12float_e4m3_tENS5_IJSB_llEEENS4_8TiledMMAINS4_8MMA_AtomIJNS4_10MMA_TraitsINS4_19SM100_MMA_F8F6F4_SSEJSH_SJ_fSE_SF_NS4_17integral_constantINS4_4UMMA5MajorELSR_0EEENSP_ISR_LSR_1EEENSP_INSQ_7ScaleInELSU_0EEESV_EEEEEENS4_6LayoutISC_NS5_IJNSA_ILi0EEESZ_SZ_EEEEENS5_IJNS4_10UnderscoreES12_S12_EEEEENS4_13SM90_TMA_LOADENS4_14ComposedLayoutINS4_7SwizzleILi2ELi4ELi3EEENS4_18smem_ptr_flag_bitsILi8EEENSY_INS5_IJNSA_ILi8EEESE_EEENS5_IJSE_SB_EEEEEEEvNS4_8identityES15_NS16_INS17_ILi3ELi4ELi3EEES1A_NSY_INS5_IJSF_S1B_EEENS5_IJSB_SF_EEEEEEEvS1G_EENS_8epilogue10collective18CollectiveEpilogueINS1N_23Sm100TmaWarpSpecializedILi2ELi2ELi32ELb0ELb0EEEJSG_NS5_IJNSY_ISE_SB_EES1S_EEESH_SI_SH_SI_NS1N_6fusion15FusionCallbacksIS1R_NS1U_17LinearCombinationISH_fSH_fLNS_15FloatRoundStyleE2EEESG_S1T_JEEENS4_5SM1004TMEM4LOAD26SM100_TMEM_LOAD_16dp32b32xES15_S1F_NS4_39AutoVectorizingCopyWithAssumedAlignmentILi128EEENS4_14SM90_TMA_STOREES1F_S25_S25_EEEvvEEEEvNT_6ParamsE --------------------------
	.section	.text._ZN7cutlass13device_kernelINS_4gemm6kernel13GemmUniversalIN4cute5tupleIJiiiiEEENS1_10collective13CollectiveMmaINS1_35MainloopSm100TmaUmmaWarpSpecializedILi17ELi2ELi4ENS5_IJNS4_1CILi1EEESB_SB_EEEEENS5_IJNSA_ILi64EEENSA_ILi128EEESE_EEENS_12float_e5m2_tENS5_IJlSB_lEEENS_12float_e4m3_tENS5_IJSB_llEEENS4_8TiledMMAINS4_8MMA_AtomIJNS4_10MMA_TraitsINS4_19SM100_MMA_F8F6F4_SSEJSH_SJ_fSE_SF_NS4_17integral_constantINS4_4UMMA5MajorELSR_0EEENSP_ISR_LSR_1EEENSP_INSQ_7ScaleInELSU_0EEESV_EEEEEENS4_6LayoutISC_NS5_IJNSA_ILi0EEESZ_SZ_EEEEENS5_IJNS4_10UnderscoreES12_S12_EEEEENS4_13SM90_TMA_LOADENS4_14ComposedLayoutINS4_7SwizzleILi2ELi4ELi3EEENS4_18smem_ptr_flag_bitsILi8EEENSY_INS5_IJNSA_ILi8EEESE_EEENS5_IJSE_SB_EEEEEEEvNS4_8identityES15_NS16_INS17_ILi3ELi4ELi3EEES1A_NSY_INS5_IJSF_S1B_EEENS5_IJSB_SF_EEEEEEEvS1G_EENS_8epilogue10collective18CollectiveEpilogueINS1N_23Sm100TmaWarpSpecializedILi2ELi2ELi32ELb0ELb0EEEJSG_NS5_IJNSY_ISE_SB_EES1S_EEESH_SI_SH_SI_NS1N_6fusion15FusionCallbacksIS1R_NS1U_17LinearCombinationISH_fSH_fLNS_15FloatRoundStyleE2EEESG_S1T_JEEENS4_5SM1004TMEM4LOAD26SM100_TMEM_LOAD_16dp32b32xES15_S1F_NS4_39AutoVectorizingCopyWithAssumedAlignmentILi128EEENS4_14SM90_TMA_STOREES1F_S25_S25_EEEvvEEEEvNT_6ParamsE,"ax",@progbits
	.align	128
.text._ZN7cutlass13device_kernelINS_4gemm6kernel13GemmUniversalIN4cute5tupleIJiiiiEEENS1_10collective13CollectiveMmaINS1_35MainloopSm100TmaUmmaWarpSpecializedILi17ELi2ELi4ENS5_IJNS4_1CILi1EEESB_SB_EEEEENS5_IJNSA_ILi64EEENSA_ILi128EEESE_EEENS_12float_e5m2_tENS5_IJlSB_lEEENS_12float_e4m3_tENS5_IJSB_llEEENS4_8TiledMMAINS4_8MMA_AtomIJNS4_10MMA_TraitsINS4_19SM100_MMA_F8F6F4_SSEJSH_SJ_fSE_SF_NS4_17integral_constantINS4_4UMMA5MajorELSR_0EEENSP_ISR_LSR_1EEENSP_INSQ_7ScaleInELSU_0EEESV_EEEEEENS4_6LayoutISC_NS5_IJNSA_ILi0EEESZ_SZ_EEEEENS5_IJNS4_10UnderscoreES12_S12_EEEEENS4_13SM90_TMA_LOADENS4_14ComposedLayoutINS4_7SwizzleILi2ELi4ELi3EEENS4_18smem_ptr_flag_bitsILi8EEENSY_INS5_IJNSA_ILi8EEESE_EEENS5_IJSE_SB_EEEEEEEvNS4_8identityES15_NS16_INS17_ILi3ELi4ELi3EEES1A_NSY_INS5_IJSF_S1B_EEENS5_IJSB_SF_EEEEEEEvS1G_EENS_8epilogue10collective18CollectiveEpilogueINS1N_23Sm100TmaWarpSpecializedILi2ELi2ELi32ELb0ELb0EEEJSG_NS5_IJNSY_ISE_SB_EES1S_EEESH_SI_SH_SI_NS1N_6fusion15FusionCallbacksIS1R_NS1U_17LinearCombinationISH_fSH_fLNS_15FloatRoundStyleE2EEESG_S1T_JEEENS4_5SM1004TMEM4LOAD26SM100_TMEM_LOAD_16dp32b32xES15_S1F_NS4_39AutoVectorizingCopyWithAssumedAlignmentILi128EEENS4_14SM90_TMA_STOREES1F_S25_S25_EEEvvEEEEvNT_6ParamsE:
        .type           _ZN7cutlass13device_kernelINS_4gemm6kernel13GemmUniversalIN4cute5tupleIJiiiiEEENS1_10collective13CollectiveMmaINS1_35MainloopSm100TmaUmmaWarpSpecializedILi17ELi2ELi4ENS5_IJNS4_1CILi1EEESB_SB_EEEEENS5_IJNSA_ILi64EEENSA_ILi128EEESE_EEENS_12float_e5m2_tENS5_IJlSB_lEEENS_12float_e4m3_tENS5_IJSB_llEEENS4_8TiledMMAINS4_8MMA_AtomIJNS4_10MMA_TraitsINS4_19SM100_MMA_F8F6F4_SSEJSH_SJ_fSE_SF_NS4_17integral_constantINS4_4UMMA5MajorELSR_0EEENSP_ISR_LSR_1EEENSP_INSQ_7ScaleInELSU_0EEESV_EEEEEENS4_6LayoutISC_NS5_IJNSA_ILi0EEESZ_SZ_EEEEENS5_IJNS4_10UnderscoreES12_S12_EEEEENS4_13SM90_TMA_LOADENS4_14ComposedLayoutINS4_7SwizzleILi2ELi4ELi3EEENS4_18smem_ptr_flag_bitsILi8EEENSY_INS5_IJNSA_ILi8EEESE_EEENS5_IJSE_SB_EEEEEEEvNS4_8identityES15_NS16_INS17_ILi3ELi4ELi3EEES1A_NSY_INS5_IJSF_S1B_EEENS5_IJSB_SF_EEEEEEEvS1G_EENS_8epilogue10collective18CollectiveEpilogueINS1N_23Sm100TmaWarpSpecializedILi2ELi2ELi32ELb0ELb0EEEJSG_NS5_IJNSY_ISE_SB_EES1S_EEESH_SI_SH_SI_NS1N_6fusion15FusionCallbacksIS1R_NS1U_17LinearCombinationISH_fSH_fLNS_15FloatRoundStyleE2EEESG_S1T_JEEENS4_5SM1004TMEM4LOAD26SM100_TMEM_LOAD_16dp32b32xES15_S1F_NS4_39AutoVectorizingCopyWithAssumedAlignmentILi128EEENS4_14SM90_TMA_STOREES1F_S25_S25_EEEvvEEEEvNT_6ParamsE,@function
        .size           _ZN7cutlass13device_kernelINS_4gemm6kernel13GemmUniversalIN4cute5tupleIJiiiiEEENS1_10collective13CollectiveMmaINS1_35MainloopSm100TmaUmmaWarpSpecializedILi17ELi2ELi4ENS5_IJNS4_1CILi1EEESB_SB_EEEEENS5_IJNSA_ILi64EEENSA_ILi128EEESE_EEENS_12float_e5m2_tENS5_IJlSB_lEEENS_12float_e4m3_tENS5_IJSB_llEEENS4_8TiledMMAINS4_8MMA_AtomIJNS4_10MMA_TraitsINS4_19SM100_MMA_F8F6F4_SSEJSH_SJ_fSE_SF_NS4_17integral_constantINS4_4UMMA5MajorELSR_0EEENSP_ISR_LSR_1EEENSP_INSQ_7ScaleInELSU_0EEESV_EEEEEENS4_6LayoutISC_NS5_IJNSA_ILi0EEESZ_SZ_EEEEENS5_IJNS4_10UnderscoreES12_S12_EEEEENS4_13SM90_TMA_LOADENS4_14ComposedLayoutINS4_7SwizzleILi2ELi4ELi3EEENS4_18smem_ptr_flag_bitsILi8EEENSY_INS5_IJNSA_ILi8EEESE_EEENS5_IJSE_SB_EEEEEEEvNS4_8identityES15_NS16_INS17_ILi3ELi4ELi3EEES1A_NSY_INS5_IJSF_S1B_EEENS5_IJSB_SF_EEEEEEEvS1G_EENS_8epilogue10collective18CollectiveEpilogueINS1N_23Sm100TmaWarpSpecializedILi2ELi2ELi32ELb0ELb0EEEJSG_NS5_IJNSY_ISE_SB_EES1S_EEESH_SI_SH_SI_NS1N_6fusion15FusionCallbacksIS1R_NS1U_17LinearCombinationISH_fSH_fLNS_15FloatRoundStyleE2EEESG_S1T_JEEENS4_5SM1004TMEM4LOAD26SM100_TMEM_LOAD_16dp32b32xES15_S1F_NS4_39AutoVectorizingCopyWithAssumedAlignmentILi128EEENS4_14SM90_TMA_STOREES1F_S25_S25_EEEvvEEEEvNT_6ParamsE,(.L_x_182 - _ZN7cutlass13device_kernelINS_4gemm6kernel13GemmUniversalIN4cute5tupleIJiiiiEEENS1_10collective13CollectiveMmaINS1_35MainloopSm100TmaUmmaWarpSpecializedILi17ELi2ELi4ENS5_IJNS4_1CILi1EEESB_SB_EEEEENS5_IJNSA_ILi64EEENSA_ILi128EEESE_EEENS_12float_e5m2_tENS5_IJlSB_lEEENS_12float_e4m3_tENS5_IJSB_llEEENS4_8TiledMMAINS4_8MMA_AtomIJNS4_10MMA_TraitsINS4_19SM100_MMA_F8F6F4_SSEJSH_SJ_fSE_SF_NS4_17integral_constantINS4_4UMMA5MajorELSR_0EEENSP_ISR_LSR_1EEENSP_INSQ_7ScaleInELSU_0EEESV_EEEEEENS4_6LayoutISC_NS5_IJNSA_ILi0EEESZ_SZ_EEEEENS5_IJNS4_10UnderscoreES12_S12_EEEEENS4_13SM90_TMA_LOADENS4_14ComposedLayoutINS4_7SwizzleILi2ELi4ELi3EEENS4_18smem_ptr_flag_bitsILi8EEENSY_INS5_IJNSA_ILi8EEESE_EEENS5_IJSE_SB_EEEEEEEvNS4_8identityES15_NS16_INS17_ILi3ELi4ELi3EEES1A_NSY_INS5_IJSF_S1B_EEENS5_IJSB_SF_EEEEEEEvS1G_EENS_8epilogue10collective18CollectiveEpilogueINS1N_23Sm100TmaWarpSpecializedILi2ELi2ELi32ELb0ELb0EEEJSG_NS5_IJNSY_ISE_SB_EES1S_EEESH_SI_SH_SI_NS1N_6fusion15FusionCallbacksIS1R_NS1U_17LinearCombinationISH_fSH_fLNS_15FloatRoundStyleE2EEESG_S1T_JEEENS4_5SM1004TMEM4LOAD26SM100_TMEM_LOAD_16dp32b32xES15_S1F_NS4_39AutoVectorizingCopyWithAssumedAlignmentILi128EEENS4_14SM90_TMA_STOREES1F_S25_S25_EEEvvEEEEvNT_6ParamsE)
        .other          _ZN7cutlass13device_kernelINS_4gemm6kernel13GemmUniversalIN4cute5tupleIJiiiiEEENS1_10collective13CollectiveMmaINS1_35MainloopSm100TmaUmmaWarpSpecializedILi17ELi2ELi4ENS5_IJNS4_1CILi1EEESB_SB_EEEEENS5_IJNSA_ILi64EEENSA_ILi128EEESE_EEENS_12float_e5m2_tENS5_IJlSB_lEEENS_12float_e4m3_tENS5_IJSB_llEEENS4_8TiledMMAINS4_8MMA_AtomIJNS4_10MMA_TraitsINS4_19SM100_MMA_F8F6F4_SSEJSH_SJ_fSE_SF_NS4_17integral_constantINS4_4UMMA5MajorELSR_0EEENSP_ISR_LSR_1EEENSP_INSQ_7ScaleInELSU_0EEESV_EEEEEENS4_6LayoutISC_NS5_IJNSA_ILi0EEESZ_SZ_EEEEENS5_IJNS4_10UnderscoreES12_S12_EEEEENS4_13SM90_TMA_LOADENS4_14ComposedLayoutINS4_7SwizzleILi2ELi4ELi3EEENS4_18smem_ptr_flag_bitsILi8EEENSY_INS5_IJNSA_ILi8EEESE_EEENS5_IJSE_SB_EEEEEEEvNS4_8identityES15_NS16_INS17_ILi3ELi4ELi3EEES1A_NSY_INS5_IJSF_S1B_EEENS5_IJSB_SF_EEEEEEEvS1G_EENS_8epilogue10collective18CollectiveEpilogueINS1N_23Sm100TmaWarpSpecializedILi2ELi2ELi32ELb0ELb0EEEJSG_NS5_IJNSY_ISE_SB_EES1S_EEESH_SI_SH_SI_NS1N_6fusion15FusionCallbacksIS1R_NS1U_17LinearCombinationISH_fSH_fLNS_15FloatRoundStyleE2EEESG_S1T_JEEENS4_5SM1004TMEM4LOAD26SM100_TMEM_LOAD_16dp32b32xES15_S1F_NS4_39AutoVectorizingCopyWithAssumedAlignmentILi128EEENS4_14SM90_TMA_STOREES1F_S25_S25_EEEvvEEEEvNT_6ParamsE,@"STO_CUDA_ENTRY STV_DEFAULT"
_ZN7cutlass13device_kernelINS_4gemm6kernel13GemmUniversalIN4cute5tupleIJiiiiEEENS1_10collective13CollectiveMmaINS1_35MainloopSm100TmaUmmaWarpSpecializedILi17ELi2ELi4ENS5_IJNS4_1CILi1EEESB_SB_EEEEENS5_IJNSA_ILi64EEENSA_ILi128EEESE_EEENS_12float_e5m2_tENS5_IJlSB_lEEENS_12float_e4m3_tENS5_IJSB_llEEENS4_8TiledMMAINS4_8MMA_AtomIJNS4_10MMA_TraitsINS4_19SM100_MMA_F8F6F4_SSEJSH_SJ_fSE_SF_NS4_17integral_constantINS4_4UMMA5MajorELSR_0EEENSP_ISR_LSR_1EEENSP_INSQ_7ScaleInELSU_0EEESV_EEEEEENS4_6LayoutISC_NS5_IJNSA_ILi0EEESZ_SZ_EEEEENS5_IJNS4_10UnderscoreES12_S12_EEEEENS4_13SM90_TMA_LOADENS4_14ComposedLayoutINS4_7SwizzleILi2ELi4ELi3EEENS4_18smem_ptr_flag_bitsILi8EEENSY_INS5_IJNSA_ILi8EEESE_EEENS5_IJSE_SB_EEEEEEEvNS4_8identityES15_NS16_INS17_ILi3ELi4ELi3EEES1A_NSY_INS5_IJSF_S1B_EEENS5_IJSB_SF_EEEEEEEvS1G_EENS_8epilogue10collective18CollectiveEpilogueINS1N_23Sm100TmaWarpSpecializedILi2ELi2ELi32ELb0ELb0EEEJSG_NS5_IJNSY_ISE_SB_EES1S_EEESH_SI_SH_SI_NS1N_6fusion15FusionCallbacksIS1R_NS1U_17LinearCombinationISH_fSH_fLNS_15FloatRoundStyleE2EEESG_S1T_JEEENS4_5SM1004TMEM4LOAD26SM100_TMEM_LOAD_16dp32b32xES15_S1F_NS4_39AutoVectorizingCopyWithAssumedAlignmentILi128EEENS4_14SM90_TMA_STOREES1F_S25_S25_EEEvvEEEEvNT_6ParamsE:
[----:B------:R-:W1:Y:S01]  /*0000*/  LDC R1, c[0x0][0x37c] ;  /* 0x0000df00ff017b82 */ /* 0x000e620000000800 */
[----:B------:R-:W2:Y:S01]  /*0010*/  S2R R108, SR_TID.X ;  /* 0x00000000006c7919 */ /* 0x000ea20000002100 */
[----:B------:R-:W3:Y:S01]  /*0020*/  LDCU.64 UR4, c[0x0][0x890] ;  /* 0x00011200ff0477ac */ /* 0x000ee20008000a00 */
[----:B------:R-:W-:Y:S02]  /*0030*/  PRMT R95, RZ, 0x7610, R95 ;  /* 0x00007610ff5f7816 */ /* 0x000fe4000000005f */
[----:B------:R-:W-:Y:S01]  /*0040*/  ELECT P5, URZ, PT ;  /* 0x0000000000ff782f */ /* 0x000fe200038a0000 */
[----:B------:R-:W4:Y:S01]  /*0050*/  LDCU.64 UR46, c[0x0][0x358] ;  /* 0x00006b00ff2e77ac */ /* 0x000f220008000a00 */
[----:B---3--:R-:W-:-:S04]  /*0060*/  UISETP.NE.U32.AND UP0, UPT, UR4, URZ, UPT ;  /* 0x000000ff0400728c */ /* 0x008fc8000bf05070 */
[----:B------:R-:W-:Y:S01]  /*0070*/  UISETP.NE.AND.EX UP0, UPT, UR5, URZ, UPT, UP0 ;  /* 0x000000ff0500728c */ /* 0x000fe2000bf05300 */
[----:B--2---:R-:W-:-:S05]  /*0080*/  SHF.R.U32.HI R101, RZ, 0x5, R108 ;  /* 0x00000005ff657819 */ /* 0x004fca000001166c */
[----:B------:R-:W2:Y:S02]  /*0090*/  SHFL.IDX PT, R0, R101, RZ, 0x1f ;  /* 0x00001fff65007589 */ /* 0x000ea400000e0000 */
[----:B--2---:R-:W-:Y:S01]  /*00a0*/  R2UR UR8, R0 ;  /* 0x00000000000872ca */ /* 0x004fe200000e0000 */
[----:B-1--4-:R-:W-:-:S14]  /*00b0*/  BRA.U UP0, `(.L_x_0) ;  /* 0x00000001002c7547 */ /* 0x012fdc000b800000 */
[----:B------:R-:W1:Y:S02]  /*00c0*/  LDCU.64 UR6, c[0x0][0x888] ;  /* 0x00011100ff0677ac */ /* 0x000e640008000a00 */
[----:B-1----:R-:W-:-:S04]  /*00d0*/  UISETP.NE.U32.AND UP0, UPT, UR6, URZ, UPT ;  /* 0x000000ff0600728c */ /* 0x002fc8000bf05070 */
[----:B------:R-:W-:-:S09]  /*00e0*/  UISETP.NE.AND.EX UP0, UPT, UR7, URZ, UPT, UP0 ;  /* 0x000000ff0700728c */ /* 0x000fd2000bf05300 */
[----:B------:R-:W-:Y:S05]  /*00f0*/  BRA.U !UP0, `(.L_x_1) ;  /* 0x0000000108107547 */ /* 0x000fea000b800000 */
[----:B------:R-:W1:Y:S02]  /*0100*/  LDC.64 R2, c[0x0][0x888] ;  /* 0x00022200ff027b82 */ /* 0x000e640000000a00 */
[----:B-1----:R1:W5:Y:S01]  /*0110*/  LDG.E R49, desc[UR46][R2.64] ;  /* 0x0000002e02317981 */ /* 0x002362000c1e1900 */
[----:B------:R-:W-:Y:S01]  /*0120*/  HFMA2 R95, -RZ, RZ, 0, 5.9604644775390625e-08 ;  /* 0x00000001ff5f7431 */ /* 0x000fe200000001ff */
[----:B------:R-:W-:Y:S05]  /*0130*/  BRA `(.L_x_0) ;  /* 0x00000000000c7947 */ /* 0x000fea0003800000 */
.L_x_1:
[----:B------:R-:W1:Y:S01]  /*0140*/  LDCU UR6, c[0x0][0x880] ;  /* 0x00011000ff0677ac */ /* 0x000e620008000800 */
[----:B------:R-:W-:Y:S01]  /*0150*/  HFMA2 R95, -RZ, RZ, 0, 5.9604644775390625e-08 ;  /* 0x00000001ff5f7431 */ /* 0x000fe200000001ff */
[----:B-1----:R-:W-:-:S07]  /*0160*/  MOV R49, UR6 ;  /* 0x0000000600317c02 */ /* 0x002fce0008000f00 */
.L_x_0:
[----:B------:R-:W2:Y:S02]  /*0170*/  LDCU.64 UR6, c[0x0][0x8b0] ;  /* 0x00011600ff0677ac */ /* 0x000ea40008000a00 */
[----:B--2---:R-:W-:-:S04]  /*0180*/  UISETP.NE.U32.AND UP0, UPT, UR6, URZ, UPT ;  /* 0x000000ff0600728c */ /* 0x004fc8000bf05070 */
[----:B------:R-:W-:-:S09]  /*0190*/  UISETP.NE.AND.EX UP0, UPT, UR7, URZ, UPT, UP0 ;  /* 0x000000ff0700728c */ /* 0x000fd2000bf05300 */
[----:B------:R-:W-:Y:S05]  /*01a0*/  BRA.U UP0, `(.L_x_2) ;  /* 0x0000000100247547 */ /* 0x000fea000b800000 */
[----:B------:R-:W2:Y:S02]  /*01b0*/  LDCU.64 UR6, c[0x0][0x8a8] ;  /* 0x00011500ff0677ac */ /* 0x000ea40008000a00 */
[----:B--2---:R-:W-:-:S04]  /*01c0*/  UISETP.NE.U32.AND UP0, UPT, UR6, URZ, UPT ;  /* 0x000000ff0600728c */ /* 0x004fc8000bf05070 */
[----:B------:R-:W-:-:S09]  /*01d0*/  UISETP.NE.AND.EX UP0, UPT, UR7, URZ, UPT, UP0 ;  /* 0x000000ff0700728c */ /* 0x000fd2000bf05300 */
[----:B------:R-:W-:Y:S05]  /*01e0*/  BRA.U !UP0, `(.L_x_3) ;  /* 0x00000001080c7547 */ /* 0x000fea000b800000 */
[----:B-1----:R-:W1:Y:S02]  /*01f0*/  LDC.64 R2, c[0x0][0x8a8] ;  /* 0x00022a00ff027b82 */ /* 0x002e640000000a00 */
[----:B-1----:R2:W5:Y:S01]  /*0200*/  LDG.E R47, desc[UR46][R2.64] ;  /* 0x0000002e022f7981 */ /* 0x002562000c1e1900 */
[----:B------:R-:W-:Y:S05]  /*0210*/  BRA `(.L_x_2) ;  /* 0x0000000000087947 */ /* 0x000fea0003800000 */
.L_x_3:
[----:B------:R-:W2:Y:S02]  /*0220*/  LDCU UR6, c[0x0][0x8a0] ;  /* 0x00011400ff0677ac */ /* 0x000ea40008000800 */
[----:B--2---:R-:W-:Y:S02]  /*0230*/  MOV R47, UR6 ;  /* 0x00000006002f7c02 */ /* 0x004fe40008000f00 */
.L_x_2:
[----:B------:R-:W-:Y:S01]  /*0240*/  IMAD.U32 R0, RZ, RZ, UR8 ;  /* 0x00000008ff007e24 */ /* 0x000fe2000f8e00ff */
[----:B------:R-:W-:Y:S04]  /*0250*/  BSSY.RECONVERGENT B0, `(.L_x_4) ;  /* 0x000000c000007945 */ /* 0x000fe80003800200 */
[C---:B------:R-:W-:Y:S02]  /*0260*/  ISETP.NE.OR P1, PT, R0.reuse, 0x1, !P5 ;  /* 0x000000010000780c */ /* 0x040fe40006f25670 */
[----:B------:R-:W-:-:S11]  /*0270*/  ISETP.NE.OR P0, PT, R0, 0x3, !P5 ;  /* 0x000000030000780c */ /* 0x000fd60006f05670 */
[----:B------:R-:W-:Y:S05]  /*0280*/  @P1 BRA `(.L_x_5) ;  /* 0x0000000000201947 */ /* 0x000fea0003800000 */
[----:B------:R-:W3:Y:S02]  /*0290*/  LDCU.64 UR6, c[0x0][0x348] ;  /* 0x00006900ff0677ac */ /* 0x000ee40008000a00 */
[----:B---3--:R-:W-:Y:S02]  /*02a0*/  UIADD3 UR10, UP1, UPT, UR6, 0x80, URZ ;  /* 0x00000080060a7890 */ /* 0x008fe4000ff3e0ff */
[----:B------:R-:W-:Y:S02]  /*02b0*/  UIADD3 UR6, UP0, UPT, UR6, 0x180, URZ ;  /* 0x0000018006067890 */ /* 0x000fe4000ff1e0ff */
[----:B------:R-:W-:Y:S02]  /*02c0*/  UIADD3.X UR11, UPT, UPT, URZ, UR7, URZ, UP1, !UPT ;  /* 0x00000007ff0b7290 */ /* 0x000fe40008ffe4ff */
[----:B------:R-:W-:-:S07]  /*02d0*/  UIADD3.X UR7, UPT, UPT, URZ, UR7, URZ, UP0, !UPT ;  /* 0x00000007ff077290 */ /* 0x000fce00087fe4ff */
[----:B------:R3:W-:Y:S02]  /*02e0*/  UTMACCTL.PF [UR10] ;  /* 0x000000000a0079b9 */ /* 0x0007e40008040000 */
[----:B------:R3:W-:Y:S02]  /*02f0*/  UTMACCTL.PF [UR6] ;  /* 0x00000000060079b9 */ /* 0x0007e40008040000 */
[----:B---3--:R-:W-:Y:S01]  /*0300*/  NOP ;  /* 0x0000000000007918 */ /* 0x008fe20000000000 */
.L_x_5:
[----:B------:R-:W-:Y:S05]  /*0310*/  BSYNC.RECONVERGENT B0 ;  /* 0x0000000000007941 */ /* 0x000fea0003800200 */
.L_x_4:
[----:B------:R-:W-:Y:S04]  /*0320*/  BSSY.RECONVERGENT B0, `(.L_x_6) ;  /* 0x000000a000007945 */ /* 0x000fe80003800200 */
        /* <DEDUP_REMOVED lines=9> */
.L_x_7:
[----:B------:R-:W-:Y:S05]  /*03c0*/  BSYNC.RECONVERGENT B0 ;  /* 0x0000000000007941 */ /* 0x000fea0003800200 */
.L_x_6:
[----:B------:R-:W3:Y:S01]  /*03d0*/  LDCU.64 UR6, c[0x0][0x888] ;  /* 0x00011100ff0677ac */ /* 0x000ee20008000a00 */
[----:B------:R-:W-:Y:S02]  /*03e0*/  UISETP.EQ.U32.AND UP1, UPT, UR4, URZ, UPT ;  /* 0x000000ff0400728c */ /* 0x000fe4000bf22070 */
[----:B------:R-:W-:Y:S02]  /*03f0*/  UPLOP3.LUT UP2, UPT, UPT, UPT, UPT, 0x80, 0x8 ;  /* 0x000000000008789c */ /* 0x000fe40003f4f070 */
[----:B---3--:R-:W-:-:S04]  /*0400*/  UISETP.NE.U32.AND UP0, UPT, UR6, URZ, UPT ;  /* 0x000000ff0600728c */ /* 0x008fc8000bf05070 */
[----:B------:R-:W-:-:S04]  /*0410*/  UISETP.NE.AND.EX UP0, UPT, UR7, URZ, UPT, UP0 ;  /* 0x000000ff0700728c */ /* 0x000fc8000bf05300 */
[----:B------:R-:W-:-:S04]  /*0420*/  UISETP.EQ.OR.EX UP3, UPT, UR5, URZ, !UP0, UP1 ;  /* 0x000000ff0500728c */ /* 0x000fc8000c762710 */
[----:B------:R-:W-:-:S05]  /*0430*/  UP2UR UR50, UPR, URZ, 0x8 ;  /* 0x00000008ff327883 */ /* 0x000fca0008000000 */
[----:B------:R-:W-:Y:S07]  /*0440*/  BRA.U !UP3, `(.L_x_8) ;  /* 0x000000010b207547 */ /* 0x000fee000b800000 */
[----:B------:R-:W-:Y:S01]  /*0450*/  UISETP.NE.U32.AND UP2, UPT, UR4, URZ, UPT ;  /* 0x000000ff0400728c */ /* 0x000fe2000bf45070 */
[----:B-----5:R-:W-:Y:S01]  /*0460*/  FSETP.NEU.AND P0, PT, R49, RZ, PT ;  /* 0x000000ff3100720b */ /* 0x020fe20003f0d000 */
[----:B------:R-:W-:Y:S02]  /*0470*/  USEL UR4, URZ, 0xffffffff, UP0 ;  /* 0xffffffffff047887 */ /* 0x000fe40008000000 */
[----:B------:R-:W-:-:S10]  /*0480*/  UISETP.NE.AND.EX UP2, UPT, UR5, URZ, UPT, UP2 ;  /* 0x000000ff0500728c */ /* 0x000fd4000bf45320 */
[----:B------:R-:W-:Y:S01]  /*0490*/  VOTEU.ANY UP1, P0 ;  /* 0x0000000000ff7886 */ /* 0x000fe20000020100 */
[----:B------:R-:W-:-:S04]  /*04a0*/  @!UP2 USEL UR4, URZ, 0xffffffff, UP1 ;  /* 0xffffffffff04a887 */ /* 0x000fc80008800000 */
[----:B------:R-:W-:-:S04]  /*04b0*/  ULOP3.LUT UR4, UR4, 0x1, URZ, 0xc0, !UPT ;  /* 0x0000000104047892 */ /* 0x000fc8000f8ec0ff */
[----:B------:R-:W-:-:S11]  /*04c0*/  UISETP.NE.U32.AND UP2, UPT, UR4, 0x1, UPT ;  /* 0x000000010400788c */ /* 0x000fd6000bf45070 */
.L_x_8:
[----:B-12---:R-:W1:Y:S01]  /*04d0*/  SHFL.IDX PT, R2, R101, RZ, 0x1f ;  /* 0x00001fff65027589 */ /* 0x006e6200000e0000 */
[----:B------:R-:W-:-:S04]  /*04e0*/  UISETP.NE.AND UP1, UPT, UR8, 0x2, UPT ;  /* 0x000000020800788c */ /* 0x000fc8000bf25270 */
[----:B------:R-:W-:Y:S01]  /*04f0*/  USEL UR6, URZ, 0x1, UP1 ;  /* 0x00000001ff067887 */ /* 0x000fe20008800000 */
[----:B-1----:R-:W-:-:S13]  /*0500*/  ISETP.NE.AND P0, PT, R2, RZ, PT ;  /* 0x000000ff0200720c */ /* 0x002fda0003f05270 */
[----:B------:R-:W-:Y:S05]  /*0510*/  @P0 BRA `(.L_x_9) ;  /* 0x0000000000bc0947 */ /* 0x000fea0003800000 */
[----:B------:R-:W-:Y:S01]  /*0520*/  ELECT P0, URZ, PT ;  /* 0x0000000000ff782f */ /* 0x000fe20003800000 */
[----:B------:R-:W-:-:S12]  /*0530*/  BSSY.RECONVERGENT B0, `(.L_x_9) ;  /* 0x000002d000007945 */ /* 0x000fd80003800200 */
[----:B------:R-:W-:Y:S05]  /*0540*/  @!P0 BRA `(.L_x_10) ;  /* 0x0000000000ac8947 */ /* 0x000fea0003800000 */
[----:B------:R-:W1:Y:S01]  /*0550*/  S2UR UR5, SR_CgaCtaId ;  /* 0x00000000000579c3 */ /* 0x000e620000008800 */
[----:B------:R-:W-:Y:S01]  /*0560*/  UMOV UR7, 0x400 ;  /* 0x0000040000077882 */ /* 0x000fe20000000000 */
[----:B------:R-:W-:Y:S02]  /*0570*/  UMOV UR4, 0x1 ;  /* 0x0000000100047882 */ /* 0x000fe40000000000 */
[----:B------:R-:W-:-:S04]  /*0580*/  UIADD3 UR10, UPT, UPT, -UR4, 0x100000, URZ ;  /* 0x00100000040a7890 */ /* 0x000fc8000fffe1ff */
[----:B------:R-:W-:Y:S02]  /*0590*/  USHF.L.U32 UR11, UR10, 0xb, URZ ;  /* 0x0000000b0a0b7899 */ /* 0x000fe400080006ff */
[----:B------:R-:W-:Y:S02]  /*05a0*/  USHF.L.U32 UR10, UR10, 0x1, URZ ;  /* 0x000000010a0a7899 */ /* 0x000fe400080006ff */
[----:B-1----:R-:W-:Y:S01]  /*05b0*/  ULEA UR5, UR5, UR7, 0x18 ;  /* 0x0000000705057291 */ /* 0x002fe2000f8ec0ff */
[----:B------:R-:W1:Y:S11]  /*05c0*/  FENCE.VIEW.ASYNC.S ;  /* 0x00000000000073c6 */ /* 0x000e760000000000 */
[----:B-1----:R1:W2:Y:S01]  /*05d0*/  SYNCS.EXCH.64 URZ, [UR5], UR10 ;  /* 0x0000000a05ff75b2 */ /* 0x0022a20008000100 */
[----:B------:R1:W3:Y:S01]  /*05e0*/  SYNCS.EXCH.64 URZ, [UR5+0x88], UR10 ;  /* 0x0000880a05ff75b2 */ /* 0x0002e20008000100 */
[----:B------:R1:W4:Y:S01]  /*05f0*/  SYNCS.EXCH.64 URZ, [UR5+0x8], UR10 ;  /* 0x0000080a05ff75b2 */ /* 0x0003220008000100 */
[----:B------:R1:W1:Y:S01]  /*0600*/  SYNCS.EXCH.64 URZ, [UR5+0x90], UR10 ;  /* 0x0000900a05ff75b2 */ /* 0x0002620008000100 */
        /* <DEDUP_REMOVED lines=30> */
[----:B--234-:R-:W-:Y:S01]  /*07f0*/  NOP ;  /* 0x0000000000007918 */ /* 0x01cfe20000000000 */
.L_x_10:
[----:B-1----:R-:W-:Y:S05]  /*0800*/  BSYNC.RECONVERGENT B0 ;  /* 0x0000000000007941 */ /* 0x002fea0003800200 */
.L_x_9:
[----:B------:R-:W1:Y:S01]  /*0810*/  SHFL.IDX PT, R2, R101, RZ, 0x1f ;  /* 0x00001fff65027589 */ /* 0x000e6200000e0000 */
[----:B------:R-:W-:Y:S01]  /*0820*/  NOP ;  /* 0x0000000000007918 */ /* 0x000fe20000000000 */
[----:B-1----:R-:W-:-:S13]  /*0830*/  ISETP.NE.AND P0, PT, R2, 0x1, PT ;  /* 0x000000010200780c */ /* 0x002fda0003f05270 */
[----:B------:R-:W-:Y:S05]  /*0840*/  @P0 BRA `(.L_x_11) ;  /* 0x0000000000480947 */ /* 0x000fea0003800000 */
[----:B------:R-:W1:Y:S01]  /*0850*/  S2UR UR7, SR_CgaCtaId ;  /* 0x00000000000779c3 */ /* 0x000e620000008800 */
[----:B------:R-:W-:Y:S01]  /*0860*/  UMOV UR9, 0x400 ;  /* 0x0000040000097882 */ /* 0x000fe20000000000 */
[----:B------:R-:W-:Y:S01]  /*0870*/  UMOV UR5, 0x20 ;  /* 0x0000002000057882 */ /* 0x000fe20000000000 */
[----:B------:R-:W-:Y:S01]  /*0880*/  UMOV UR4, 0x80 ;  /* 0x0000008000047882 */ /* 0x000fe20000000000 */
[----:B------:R-:W-:-:S04]  /*0890*/  UIADD3 UR10, UPT, UPT, -UR5, 0x100000, URZ ;  /* 0x00100000050a7890 */ /* 0x000fc8000fffe1ff */
[----:B------:R-:W-:Y:S02]  /*08a0*/  USHF.L.U32 UR11, UR10, 0xb, URZ ;  /* 0x0000000b0a0b7899 */ /* 0x000fe400080006ff */
[----:B------:R-:W-:Y:S02]  /*08b0*/  USHF.L.U32 UR10, UR10, 0x1, URZ ;  /* 0x000000010a0a7899 */ /* 0x000fe400080006ff */
[----:B------:R-:W-:-:S04]  /*08c0*/  UIADD3 UR4, UPT, UPT, -UR4, 0x100000, URZ ;  /* 0x0010000004047890 */ /* 0x000fc8000fffe1ff */
[----:B------:R-:W-:Y:S02]  /*08d0*/  USHF.L.U32 UR5, UR4, 0xb, URZ ;  /* 0x0000000b04057899 */ /* 0x000fe400080006ff */
[----:B------:R-:W-:Y:S01]  /*08e0*/  USHF.L.U32 UR4, UR4, 0x1, URZ ;  /* 0x0000000104047899 */ /* 0x000fe200080006ff */
[----:B------:R-:W-:Y:S01]  /*08f0*/  ELECT P0, URZ, PT ;  /* 0x0000000000ff782f */ /* 0x000fe20003800000 */
[----:B-1----:R-:W-:Y:S01]  /*0900*/  ULEA UR7, UR7, UR9, 0x18 ;  /* 0x0000000907077291 */ /* 0x002fe2000f8ec0ff */
[----:B------:R-:W1:Y:S11]  /*0910*/  FENCE.VIEW.ASYNC.S ;  /* 0x00000000000073c6 */ /* 0x000e760000000000 */
[----:B-1----:R1:W2:Y:S01]  /*0920*/  SYNCS.EXCH.64 URZ, [UR7+0x110], UR10 ;  /* 0x0001100a07ff75b2 */ /* 0x0022a20008000100 */
[----:B------:R1:W3:Y:S01]  /*0930*/  SYNCS.EXCH.64 URZ, [UR7+0x120], UR4 ;  /* 0x0001200407ff75b2 */ /* 0x0002e20008000100 */
[----:B------:R1:W4:Y:S01]  /*0940*/  SYNCS.EXCH.64 URZ, [UR7+0x118], UR10 ;  /* 0x0001180a07ff75b2 */ /* 0x0003220008000100 */
[----:B------:R1:W1:Y:S01]  /*0950*/  SYNCS.EXCH.64 URZ, [UR7+0x128], UR4 ;  /* 0x0001280407ff75b2 */ /* 0x0002620008000100 */
[----:B------:R-:W-:Y:S01]  /*0960*/  NOP ;  /* 0x0000000000007918 */ /* 0x000fe20000000000 */
.L_x_11:
[----:B------:R-:W2:Y:S01]  /*0970*/  SHFL.IDX PT, R2, R101, RZ, 0x1f ;  /* 0x00001fff65027589 */ /* 0x000ea200000e0000 */
[----:B------:R-:W-:Y:S01]  /*0980*/  NOP ;  /* 0x0000000000007918 */ /* 0x000fe20000000000 */
[----:B--2---:R-:W-:-:S13]  /*0990*/  ISETP.NE.AND P0, PT, R2, 0x3, PT ;  /* 0x000000030200780c */ /* 0x004fda0003f05270 */
[----:B------:R-:W-:Y:S05]  /*09a0*/  @P0 BRA `(.L_x_12) ;  /* 0x0000000000300947 */ /* 0x000fea0003800000 */
[----:B-1----:R-:W1:Y:S01]  /*09b0*/  S2UR UR5, SR_CgaCtaId ;  /* 0x00000000000579c3 */ /* 0x002e620000008800 */
[----:B------:R-:W-:Y:S01]  /*09c0*/  UMOV UR7, 0x400 ;  /* 0x0000040000077882 */ /* 0x000fe20000000000 */
[----:B------:R-:W-:Y:S01]  /*09d0*/  UMOV UR4, 0x20 ;  /* 0x0000002000047882 */ /* 0x000fe20000000000 */
[----:B------:R-:W-:Y:S01]  /*09e0*/  ELECT P0, URZ, PT ;  /* 0x0000000000ff782f */ /* 0x000fe20003800000 */
[----:B------:R-:W-:-:S04]  /*09f0*/  UIADD3 UR10, UPT, UPT, -UR4, 0x100000, URZ ;  /* 0x00100000040a7890 */ /* 0x000fc8000fffe1ff */
[----:B------:R-:W-:Y:S02]  /*0a00*/  USHF.L.U32 UR11, UR10, 0xb, URZ ;  /* 0x0000000b0a0b7899 */ /* 0x000fe400080006ff */
[----:B------:R-:W-:Y:S02]  /*0a10*/  USHF.L.U32 UR10, UR10, 0x1, URZ ;  /* 0x000000010a0a7899 */ /* 0x000fe400080006ff */
[----:B-1----:R-:W-:Y:S01]  /*0a20*/  ULEA UR5, UR5, UR7, 0x18 ;  /* 0x0000000705057291 */ /* 0x002fe2000f8ec0ff */
[----:B------:R-:W1:Y:S11]  /*0a30*/  FENCE.VIEW.ASYNC.S ;  /* 0x00000000000073c6 */ /* 0x000e760000000000 */
[----:B-1----:R2:W1:Y:S01]  /*0a40*/  SYNCS.EXCH.64 URZ, [UR5+0x130], UR10 ;  /* 0x0001300a05ff75b2 */ /* 0x0024620008000100 */
[----:B------:R2:W1:Y:S02]  /*0a50*/  SYNCS.EXCH.64 URZ, [UR5+0x138], UR10 ;  /* 0x0001380a05ff75b2 */ /* 0x0004640008000100 */
[----:B--2---:R-:W-:Y:S01]  /*0a60*/  NOP ;  /* 0x0000000000007918 */ /* 0x004fe20000000000 */
.L_x_12:
[----:B------:R-:W2:Y:S01]  /*0a70*/  SHFL.IDX PT, R2, R101, RZ, 0x1f ;  /* 0x00001fff65027589 */ /* 0x000ea200000e0000 */
[----:B------:R-:W-:Y:S01]  /*0a80*/  NOP ;  /* 0x0000000000007918 */ /* 0x000fe20000000000 */
[----:B--2---:R-:W-:-:S13]  /*0a90*/  ISETP.NE.AND P0, PT, R2, 0x4, PT ;  /* 0x000000040200780c */ /* 0x004fda0003f05270 */
[----:B------:R-:W-:Y:S05]  /*0aa0*/  @P0 BRA `(.L_x_13) ;  /* 0x00000000004c0947 */ /* 0x000fea0003800000 */
[----:B-1----:R-:W1:Y:S01]  /*0ab0*/  S2UR UR5, SR_CgaCtaId ;  /* 0x00000000000579c3 */ /* 0x002e620000008800 */
[----:B------:R-:W-:Y:S01]  /*0ac0*/  UMOV UR9, 0x100 ;  /* 0x0000010000097882 */ /* 0x000fe20000000000 */
[----:B------:R-:W-:Y:S01]  /*0ad0*/  UMOV UR7, 0x400 ;  /* 0x0000040000077882 */ /* 0x000fe20000000000 */
[----:B------:R-:W-:Y:S01]  /*0ae0*/  USEL UR9, UR9, 0xe0, UP2 ;  /* 0x000000e009097887 */ /* 0x000fe20009000000 */
[----:B------:R-:W-:Y:S01]  /*0af0*/  UMOV UR4, 0x1 ;  /* 0x0000000100047882 */ /* 0x000fe20000000000 */
[----:B------:R-:W-:Y:S01]  /*0b00*/  ELECT P0, URZ, PT ;  /* 0x0000000000ff782f */ /* 0x000fe20003800000 */
[----:B------:R-:W-:-:S04]  /*0b10*/  UIADD3 UR10, UPT, UPT, -UR4, 0x100000, URZ ;  /* 0x00100000040a7890 */ /* 0x000fc8000fffe1ff */
[----:B------:R-:W-:Y:S02]  /*0b20*/  USHF.L.U32 UR11, UR10, 0xb, URZ ;  /* 0x0000000b0a0b7899 */ /* 0x000fe400080006ff */
[----:B------:R-:W-:Y:S02]  /*0b30*/  USHF.L.U32 UR10, UR10, 0x1, URZ ;  /* 0x000000010a0a7899 */ /* 0x000fe400080006ff */
[----:B------:R-:W-:-:S04]  /*0b40*/  UIADD3 UR12, UPT, UPT, -UR9, 0x100000, URZ ;  /* 0x00100000090c7890 */ /* 0x000fc8000fffe1ff */
[----:B------:R-:W-:Y:S02]  /*0b50*/  USHF.L.U32 UR13, UR12, 0xb, URZ ;  /* 0x0000000b0c0d7899 */ /* 0x000fe400080006ff */
[----:B------:R-:W-:Y:S02]  /*0b60*/  USHF.L.U32 UR12, UR12, 0x1, URZ ;  /* 0x000000010c0c7899 */ /* 0x000fe400080006ff */
[----:B-1----:R-:W-:Y:S01]  /*0b70*/  ULEA UR5, UR5, UR7, 0x18 ;  /* 0x0000000705057291 */ /* 0x002fe2000f8ec0ff */
[----:B------:R-:W1:Y:S11]  /*0b80*/  FENCE.VIEW.ASYNC.S ;  /* 0x00000000000073c6 */ /* 0x000e760000000000 */
[----:B-1----:R2:W1:Y:S01]  /*0b90*/  SYNCS.EXCH.64 URZ, [UR5+0x140], UR10 ;  /* 0x0001400a05ff75b2 */ /* 0x0024620008000100 */
[----:B------:R2:W1:Y:S01]  /*0ba0*/  SYNCS.EXCH.64 URZ, [UR5+0x150], UR12 ;  /* 0x0001500c05ff75b2 */ /* 0x0004620008000100 */
[----:B------:R2:W1:Y:S01]  /*0bb0*/  SYNCS.EXCH.64 URZ, [UR5+0x148], UR10 ;  /* 0x0001480a05ff75b2 */ /* 0x0004620008000100 */
[----:B------:R2:W1:Y:S02]  /*0bc0*/  SYNCS.EXCH.64 URZ, [UR5+0x158], UR12 ;  /* 0x0001580c05ff75b2 */ /* 0x0004640008000100 */
[----:B--2---:R-:W-:Y:S01]  /*0bd0*/  NOP ;  /* 0x0000000000007918 */ /* 0x004fe20000000000 */
.L_x_13:
[----:B------:R-:W2:Y:S01]  /*0be0*/  SHFL.IDX PT, R2, R101, RZ, 0x1f ;  /* 0x00001fff65027589 */ /* 0x000ea200000e0000 */
[----:B------:R-:W-:Y:S01]  /*0bf0*/  NOP ;  /* 0x0000000000007918 */ /* 0x000fe20000000000 */
[----:B--2---:R-:W-:-:S13]  /*0c00*/  ISETP.NE.AND P0, PT, R2, 0x5, PT ;  /* 0x000000050200780c */ /* 0x004fda0003f05270 */
[----:B------:R-:W-:Y:S05]  /*0c10*/  @P0 BRA `(.L_x_14) ;  /* 0x0000000000580947 */ /* 0x000fea0003800000 */
[----:B-1----:R-:W1:Y:S01]  /*0c20*/  S2UR UR7, SR_CgaCtaId ;  /* 0x00000000000779c3 */ /* 0x002e620000008800 */
        /* <DEDUP_REMOVED lines=12> */
[----:B-1----:R2:W1:Y:S01]  /*0cf0*/  SYNCS.EXCH.64 URZ, [UR7+0x160], UR10 ;  /* 0x0001600a07ff75b2 */ /* 0x0024620008000100 */
[----:B------:R2:W1:Y:S01]  /*0d00*/  SYNCS.EXCH.64 URZ, [UR7+0x180], UR4 ;  /* 0x0001800407ff75b2 */ /* 0x0004620008000100 */
[----:B------:R2:W1:Y:S01]  /*0d10*/  SYNCS.EXCH.64 URZ, [UR7+0x168], UR10 ;  /* 0x0001680a07ff75b2 */ /* 0x0004620008000100 */
[----:B------:R2:W1:Y:S01]  /*0d20*/  SYNCS.EXCH.64 URZ, [UR7+0x188], UR4 ;  /* 0x0001880407ff75b2 */ /* 0x0004620008000100 */
[----:B------:R2:W1:Y:S01]  /*0d30*/  SYNCS.EXCH.64 URZ, [UR7+0x170], UR10 ;  /* 0x0001700a07ff75b2 */ /* 0x0004620008000100 */
[----:B------:R2:W1:Y:S01]  /*0d40*/  SYNCS.EXCH.64 URZ, [UR7+0x190], UR4 ;  /* 0x0001900407ff75b2 */ /* 0x0004620008000100 */
[----:B------:R2:W1:Y:S01]  /*0d50*/  SYNCS.EXCH.64 URZ, [UR7+0x178], UR10 ;  /* 0x0001780a07ff75b2 */ /* 0x0004620008000100 */
[----:B------:R2:W1:Y:S02]  /*0d60*/  SYNCS.EXCH.64 URZ, [UR7+0x198], UR4 ;  /* 0x0001980407ff75b2 */ /* 0x0004640008000100 */
[----:B--2---:R-:W-:Y:S01]  /*0d70*/  NOP ;  /* 0x0000000000007918 */ /* 0x004fe20000000000 */
.L_x_14:
        /* <DEDUP_REMOVED lines=18> */
.L_x_15:
[----:B-1----:R-:W1:Y:S01]  /*0ea0*/  S2UR UR5, SR_CTAID.X ;  /* 0x00000000000579c3 */ /* 0x002e620000002500 */
[----:B------:R-:W-:-:S05]  /*0eb0*/  CS2R.32 R96, SR_CgaSize ;  /* 0x0000000000607805 */ /* 0x000fca0000008a00 */
[----:B------:R-:W-:-:S05]  /*0ec0*/  IMAD R96, R96, -0xa0, RZ ;  /* 0xffffff6060607824 */ /* 0x000fca00078e02ff */
[----:B------:R-:W-:-:S14]  /*0ed0*/  R2UR UR9, R96 ;  /* 0x00000000600972ca */ /* 0x000fdc00000e0000 */
[----:B------:R-:W2:Y:S01]  /*0ee0*/  LDCU UR9, c[0x0][UR9+0x2b0] ;  /* 0x00005600090977ac */ /* 0x000ea20008000800 */
[----:B------:R-:W-:Y:S01]  /*0ef0*/  NOP ;  /* 0x0000000000007918 */ /* 0x000fe20000000000 */
[----:B------:R-:W-:-:S05]  /*0f00*/  CS2R.32 R96, SR_CgaSize ;  /* 0x0000000000607805 */ /* 0x000fca0000008a00 */
[----:B------:R-:W-:-:S05]  /*0f10*/  IMAD R96, R96, -0xa0, RZ ;  /* 0xffffff6060607824 */ /* 0x000fca00078e02ff */
[----:B------:R-:W-:-:S14]  /*0f20*/  R2UR UR7, R96 ;  /* 0x00000000600772ca */ /* 0x000fdc00000e0000 */
[----:B------:R-:W3:Y:S01]  /*0f30*/  LDCU UR7, c[0x0][UR7+0x2b4] ;  /* 0x00005680070777ac */ /* 0x000ee20008000800 */
[----:B------:R-:W4:Y:S08]  /*0f40*/  S2UR UR4, SR_CTAID.Y ;  /* 0x00000000000479c3 */ /* 0x000f300000002600 */
[----:B------:R-:W3:Y:S01]  /*0f50*/  LDC R9, c[0x0][0xb24] ;  /* 0x0002c900ff097b82 */ /* 0x000ee20000000800 */
[----:B-1----:R-:W-:-:S02]  /*0f60*/  I2FP.F32.U32 R4, UR5 ;  /* 0x0000000500047c45 */ /* 0x002fc40008201000 */
[----:B------:R-:W-:-:S05]  /*0f70*/  CS2R.32 R5, SR_CgaSize ;  /* 0x0000000000057805 */ /* 0x000fca0000008a00 */
[----:B------:R-:W-:-:S06]  /*0f80*/  IMAD R5, R5, -0xa0, RZ ;  /* 0xffffff6005057824 */ /* 0x000fcc00078e02ff */
[----:B------:R-:W1:Y:S01]  /*0f90*/  LDC R5, c[0x0][R5+0x2a0] ;  /* 0x0000a80005057b82 */ /* 0x000e620000000800 */
[----:B------:R-:W-:Y:S01]  /*0fa0*/  MOV R21, UR5 ;  /* 0x0000000500157c02 */ /* 0x000fe20008000f00 */
[----:B--2---:R-:W-:Y:S01]  /*0fb0*/  FMUL R4, R4, UR9 ;  /* 0x0000000904047c20 */ /* 0x004fe20008400000 */
[----:B----4-:R-:W-:Y:S02]  /*0fc0*/  I2FP.F32.U32 R2, UR4 ;  /* 0x0000000400027c45 */ /* 0x010fe40008201000 */
[----:B------:R-:W-:-:S05]  /*0fd0*/  CS2R.32 R3, SR_CgaSize ;  /* 0x0000000000037805 */ /* 0x000fca0000008a00 */
[----:B------:R-:W-:-:S06]  /*0fe0*/  IMAD R3, R3, -0xa0, RZ ;  /* 0xffffff6003037824 */ /* 0x000fcc00078e02ff */
[----:B------:R-:W2:Y:S01]  /*0ff0*/  LDC R3, c[0x0][R3+0x2a4] ;  /* 0x0000a90003037b82 */ /* 0x000ea20000000800 */
[----:B------:R-:W4:Y:S01]  /*1000*/  F2I.U32.TRUNC.NTZ R96, R4 ;  /* 0x0000000400607305 */ /* 0x000f22000020f000 */
[----:B------:R-:W-:Y:S01]  /*1010*/  MOV R20, UR4 ;  /* 0x0000000400147c02 */ /* 0x000fe20008000f00 */
[----:B---3--:R-:W-:-:S05]  /*1020*/  FMUL R2, R2, UR7 ;  /* 0x0000000702027c20 */ /* 0x008fca0008400000 */
[----:B------:R-:W-:Y:S01]  /*1030*/  BAR.SYNC.DEFER_BLOCKING 0x0 ;  /* 0x0000000000007b1d */ /* 0x000fe20000010000 */
[----:B------:R-:W-:-:S05]  /*1040*/  ISETP.GE.AND P0, PT, R9, 0x1, PT ;  /* 0x000000010900780c */ /* 0x000fca0003f06270 */
[----:B------:R-:W3:Y:S02]  /*1050*/  F2I.U32.TRUNC.NTZ R94, R2 ;  /* 0x00000002005e7305 */ /* 0x000ee4000020f000 */
[----:B------:R-:W2:Y:S01]  /*1060*/  S2UR UR36, SR_CTAID.Z ;  /* 0x00000000002479c3 */ /* 0x000ea20000002700 */
[----:B----4-:R-:W-:-:S05]  /*1070*/  IADD3 R96, PT, PT, -R96, RZ, RZ ;  /* 0x000000ff60607210 */ /* 0x010fca0007ffe1ff */
[----:B-1----:R-:W-:Y:S01]  /*1080*/  IMAD R96, R5, R96, UR5 ;  /* 0x0000000505607e24 */ /* 0x002fe2000f8e0260 */
[----:B---3--:R-:W-:-:S05]  /*1090*/  IADD3 R94, PT, PT, -R94, RZ, RZ ;  /* 0x000000ff5e5e7210 */ /* 0x008fca0007ffe1ff */
[----:B--2---:R-:W-:Y:S01]  /*10a0*/  IMAD R94, R3, R94, UR4 ;  /* 0x00000004035e7e24 */ /* 0x004fe2000f8e025e */
[----:B------:R-:W-:Y:S06]  /*10b0*/  @!P0 BRA `(.L_x_16) ;  /* 0x0000000000b88947 */ /* 0x000fec0003800000 */
[----:B------:R-:W1:Y:S01]  /*10c0*/  LDC.64 R4, c[0x0][0xb18] ;  /* 0x0002c600ff047b82 */ /* 0x000e620000000a00 */
[----:B------:R-:W-:-:S07]  /*10d0*/  ISETP.NE.AND P0, PT, R9, 0x1, PT ;  /* 0x000000010900780c */ /* 0x000fce0003f05270 */
[----:B------:R-:W2:Y:S08]  /*10e0*/  LDC R10, c[0x0][0xb0c] ;  /* 0x0002c300ff0a7b82 */ /* 0x000eb00000000800 */
[----:B------:R-:W3:Y:S08]  /*10f0*/  LDC R11, c[0x0][0x370] ;  /* 0x0000dc00ff0b7b82 */ /* 0x000ef00000000800 */
[----:B------:R-:W4:Y:S01]  /*1100*/  LDC R12, c[0x0][0x374] ;  /* 0x0000dd00ff0c7b82 */ /* 0x000f220000000800 */
[----:B-1----:R-:W-:-:S07]  /*1110*/  ISETP.NE.AND P1, PT, R4, 0x1, PT ;  /* 0x000000010400780c */ /* 0x002fce0003f25270 */
[----:B------:R-:W3:Y:S01]  /*1120*/  LDC.64 R6, c[0x0][0xb10] ;  /* 0x0002c400ff067b82 */ /* 0x000ee20000000a00 */
[----:B--2---:R-:W-:-:S07]  /*1130*/  ISETP.NE.AND P2, PT, R10, 0x1, PT ;  /* 0x000000010a00780c */ /* 0x004fce0003f45270 */
[----:B------:R-:W1:Y:S08]  /*1140*/  LDC R8, c[0x0][0xb20] ;  /* 0x0002c800ff087b82 */ /* 0x000e700000000800 */
[----:B------:R-:W2:Y:S01]  /*1150*/  LDC.64 R2, c[0x0][0xb28] ;  /* 0x0002ca00ff027b82 */ /* 0x000ea20000000a00 */
[----:B----4-:R-:W-:-:S04]  /*1160*/  IMAD.HI.U32 R13, R12, R5, RZ ;  /* 0x000000050c0d7227 */ /* 0x010fc800078e00ff */
[----:B------:R-:W-:-:S04]  /*1170*/  IMAD.HI.U32 R5, R20, R5, RZ ;  /* 0x0000000514057227 */ /* 0x000fc800078e00ff */
[----:B---3--:R-:W-:-:S04]  /*1180*/  IMAD.HI.U32 R14, R11, R6, RZ ;  /* 0x000000060b0e7227 */ /* 0x008fc800078e00ff */
[C---:B------:R-:W-:Y:S01]  /*1190*/  IMAD.HI.U32 R16, R21.reuse, R6, RZ ;  /* 0x0000000615107227 */ /* 0x040fe200078e00ff */
[-C--:B------:R-:W-:Y:S02]  /*11a0*/  @P2 SHF.R.U32.HI R11, RZ, R7.reuse, R14 ;  /* 0x00000007ff0b2219 */ /* 0x080fe4000001160e */
[-C--:B-1----:R-:W-:Y:S02]  /*11b0*/  @P1 SHF.R.U32.HI R12, RZ, R8.reuse, R13 ;  /* 0x00000008ff0c1219 */ /* 0x082fe4000001160d */
[----:B------:R-:W-:Y:S02]  /*11c0*/  SHF.R.U32.HI R5, RZ, R8, R5 ;  /* 0x00000008ff057219 */ /* 0x000fe40000011605 */
[----:B------:R-:W-:Y:S02]  /*11d0*/  SHF.R.U32.HI R16, RZ, R7, R16 ;  /* 0x00000007ff107219 */ /* 0x000fe40000011610 */
[----:B------:R-:W-:Y:S01]  /*11e0*/  SEL R5, R20, R5, !P1 ;  /* 0x0000000514057207 */ /* 0x000fe20004800000 */
[----:B--2---:R-:W-:Y:S01]  /*11f0*/  IMAD.HI.U32 R14, R12, R2, RZ ;  /* 0x000000020c0e7227 */ /* 0x004fe200078e00ff */
[----:B------:R-:W-:-:S02]  /*1200*/  SEL R7, R21, R16, !P2 ;  /* 0x0000001015077207 */ /* 0x000fc40005000000 */
[----:B------:R-:W-:Y:S01]  /*1210*/  IADD3 R13, PT, PT, -R5, RZ, RZ ;  /* 0x000000ff050d7210 */ /* 0x000fe20007ffe1ff */
[----:B------:R-:W-:Y:S01]  /*1220*/  IMAD.HI.U32 R6, R11, R2, RZ ;  /* 0x000000020b067227 */ /* 0x000fe200078e00ff */
[----:B------:R-:W-:-:S03]  /*1230*/  @P0 SHF.R.U32.HI R12, RZ, R3, R14 ;  /* 0x00000003ff0c0219 */ /* 0x000fc6000001160e */
[----:B------:R-:W-:Y:S01]  /*1240*/  IMAD R13, R4, R13, R20 ;  /* 0x0000000d040d7224 */ /* 0x000fe200078e0214 */
[----:B------:R-:W-:Y:S01]  /*1250*/  @P0 SHF.R.U32.HI R11, RZ, R3, R6 ;  /* 0x00000003ff0b0219 */ /* 0x000fe20000011606 */
[----:B------:R-:W-:-:S04]  /*1260*/  IMAD R12, R12, R9, RZ ;  /* 0x000000090c0c7224 */ /* 0x000fc800078e02ff */
[----:B------:R-:W-:Y:S01]  /*1270*/  IMAD R6, R11, R9, RZ ;  /* 0x000000090b067224 */ /* 0x000fe200078e02ff */
[----:B------:R-:W-:-:S04]  /*1280*/  ISETP.GE.AND P1, PT, R5, R12, PT ;  /* 0x0000000c0500720c */ /* 0x000fc80003f26270 */
[----:B------:R-:W-:Y:S01]  /*1290*/  ISETP.GE.OR P1, PT, R7, R6, P1 ;  /* 0x000000060700720c */ /* 0x000fe20000f26670 */
[----:B------:R-:W-:-:S05]  /*12a0*/  IMAD.HI.U32 R6, R5, R2, RZ ;  /* 0x0000000205067227 */ /* 0x000fca00078e00ff */
[----:B------:R-:W-:-:S04]  /*12b0*/  SHF.R.U32.HI R6, RZ, R3, R6 ;  /* 0x00000003ff067219 */ /* 0x000fc80000011606 */
[----:B------:R-:W-:-:S03]  /*12c0*/  SEL R6, R5, R6, !P0 ;  /* 0x0000000605067207 */ /* 0x000fc60004000000 */
[----:B------:R-:W-:Y:S01]  /*12d0*/  @!P1 IMAD.HI.U32 R8, R7, R2, RZ ;  /* 0x0000000207089227 */ /* 0x000fe200078e00ff */
[----:B------:R-:W-:-:S04]  /*12e0*/  IADD3 R2, PT, PT, -R6, RZ, RZ ;  /* 0x000000ff06027210 */ /* 0x000fc80007ffe1ff */
[----:B------:R-:W-:Y:S01]  /*12f0*/  @!P1 SHF.R.U32.HI R8, RZ, R3, R8 ;  /* 0x00000003ff089219 */ /* 0x000fe20000011608 */
[----:B------:R-:W-:-:S03]  /*1300*/  IMAD R2, R9, R2, R5 ;  /* 0x0000000209027224 */ /* 0x000fc600078e0205 */
[----:B------:R-:W-:-:S05]  /*1310*/  @!P1 SEL R3, R7, R8, !P0 ;  /* 0x0000000807039207 */ /* 0x000fca0004000000 */
[--C-:B------:R-:W-:Y:S02]  /*1320*/  @!P1 IMAD.IADD R6, R6, 0x1, -R3.reuse ;  /* 0x0000000106069824 */ /* 0x100fe400078e0a03 */
[----:B------:R-:W-:Y:S01]  /*1330*/  @!P1 IMAD R3, R2, R11, R3 ;  /* 0x0000000b02039224 */ /* 0x000fe200078e0203 */
[----:B------:R-:W-:Y:S01]  /*1340*/  IADD3 R2, PT, PT, -R7, RZ, RZ ;  /* 0x000000ff07027210 */ /* 0x000fe20007ffe1ff */
[----:B------:R-:W-:Y:S02]  /*1350*/  @!P1 IMAD R5, R6, R9, R7 ;  /* 0x0000000906059224 */ /* 0x000fe400078e0207 */
[----:B------:R-:W-:Y:S02]  /*1360*/  @!P1 IMAD.MOV.U32 R7, RZ, RZ, R3 ;  /* 0x000000ffff079224 */ /* 0x000fe400078e0003 */
[----:B------:R-:W-:Y:S02]  /*1370*/  IMAD R2, R10, R2, R21 ;  /* 0x000000020a027224 */ /* 0x000fe400078e0215 */
[----:B------:R-:W-:-:S02]  /*1380*/  IMAD R20, R5, R4, R13 ;  /* 0x0000000405147224 */ /* 0x000fc400078e020d */
[----:B------:R-:W-:Y:S02]  /*1390*/  IMAD R21, R7, R10, R2 ;  /* 0x0000000a07157224 */ /* 0x000fe400078e0202 */
.L_x_16:
[----:B------:R-:W1:Y:S01]  /*13a0*/  LDCU UR4, c[0x0][0xb30] ;  /* 0x00016600ff0477ac */ /* 0x000e620008000800 */
[----:B------:R-:W2:Y:S08]  /*13b0*/  S2UR UR37, SR_CgaCtaId ;  /* 0x00000000002579c3 */ /* 0x000eb00000008800 */
[----:B------:R-:W3:Y:S01]  /*13c0*/  LDC R40, c[0x0][0xb24] ;  /* 0x0002c900ff287b82 */ /* 0x000ee20000000800 */
[----:B-1----:R-:W-:-:S09]  /*13d0*/  UISETP.NE.AND UP1, UPT, UR4, 0x1, UPT ;  /* 0x000000010400788c */ /* 0x002fd2000bf25270 */
[----:B--2---:R-:W-:Y:S05]  /*13e0*/  BRA.U UP1, `(.L_x_17) ;  /* 0x0000000101407547 */ /* 0x004fea000b800000 */
[----:B------:R-:W1:Y:S08]  /*13f0*/  LDC.64 R4, c[0x0][0xb10] ;  /* 0x0002c400ff047b82 */ /* 0x000e700000000a00 */
[----:B------:R-:W2:Y:S08]  /*1400*/  LDC.64 R2, c[0x0][0xb18] ;  /* 0x0002c600ff027b82 */ /* 0x000eb00000000a00 */
[----:B------:R-:W4:Y:S08]  /*1410*/  LDC R6, c[0x0][0xb20] ;  /* 0x0002c800ff067b82 */ /* 0x000f300000000800 */
[----:B------:R-:W3:Y:S01]  /*1420*/  LDC R8, c[0x0][0xb0c] ;  /* 0x0002c300ff087b82 */ /* 0x000ee20000000800 */
[----:B-1----:R-:W-:-:S05]  /*1430*/  IMAD.HI.U32 R4, R21, R4, RZ ;  /* 0x0000000415047227 */ /* 0x002fca00078e00ff */
[----:B------:R-:W-:Y:S01]  /*1440*/  SHF.R.U32.HI R4, RZ, R5, R4 ;  /* 0x00000005ff047219 */ /* 0x000fe20000011604 */
[----:B--2---:R-:W-:Y:S01]  /*1450*/  IMAD.HI.U32 R3, R20, R3, RZ ;  /* 0x0000000314037227 */ /* 0x004fe200078e00ff */
[----:B------:R-:W-:-:S04]  /*1460*/  ISETP.NE.AND P0, PT, R2, 0x1, PT ;  /* 0x000000010200780c */ /* 0x000fc80003f05270 */
[----:B----4-:R-:W-:-:S04]  /*1470*/  SHF.R.U32.HI R3, RZ, R6, R3 ;  /* 0x00000006ff037219 */ /* 0x010fc80000011603 */
[----:B------:R-:W-:Y:S02]  /*1480*/  SEL R3, R20, R3, !P0 ;  /* 0x0000000314037207 */ /* 0x000fe40004000000 */
[----:B---3--:R-:W-:-:S04]  /*1490*/  ISETP.NE.AND P1, PT, R8, 0x1, PT ;  /* 0x000000010800780c */ /* 0x008fc80003f25270 */
[----:B------:R-:W-:-:S05]  /*14a0*/  SEL R4, R21, R4, !P1 ;  /* 0x0000000415047207 */ /* 0x000fca0004800000 */
[----:B------:R-:W-:Y:S02]  /*14b0*/  IMAD.IADD R5, R3, 0x1, -R4 ;  /* 0x0000000103057824 */ /* 0x000fe400078e0a04 */
[----:B------:R-:W-:Y:S02]  /*14c0*/  IMAD.IADD R3, R4, 0x1, -R3 ;  /* 0x0000000104037824 */ /* 0x000fe400078e0a03 */
[----:B------:R-:W-:Y:S02]  /*14d0*/  IMAD R21, R5, R8, R21 ;  /* 0x0000000805157224 */ /* 0x000fe400078e0215 */
[----:B------:R-:W-:-:S07]  /*14e0*/  IMAD R20, R3, R2, R20 ;  /* 0x0000000203147224 */ /* 0x000fce00078e0214 */
.L_x_17:
[----:B------:R-:W-:Y:S01]  /*14f0*/  BAR.SYNC.DEFER_BLOCKING 0x0 ;  /* 0x0000000000007b1d */ /* 0x000fe20000010000 */
[----:B------:R-:W-:Y:S01]  /*1500*/  UISETP.NE.AND UP1, UPT, UR8, 0x2, UPT ;  /* 0x000000020800788c */ /* 0x000fe2000bf25270 */
[----:B------:R-:W-:Y:S02]  /*1510*/  ISETP.NE.OR P5, PT, R0, 0x2, !P5 ;  /* 0x000000020000780c */ /* 0x000fe40006fa5670 */
[----:B------:R-:W-:-:S06]  /*1520*/  LOP3.LUT R2, R108, 0x1f, RZ, 0xc0, !PT ;  /* 0x0000001f6c027812 */ /* 0x000fcc00078ec0ff */
[----:B------:R-:W-:Y:S05]  /*1530*/  BRA.U UP1, `(.L_x_18) ;  /* 0x0000001901347547 */ /* 0x000fea000b800000 */
[----:B------:R-:W1:Y:S01]  /*1540*/  LDCU UR13, c[0x0][0x38c] ;  /* 0x00007180ff0d77ac */ /* 0x000e620008000800 */
[----:B------:R-:W2:Y:S01]  /*1550*/  LDC R9, c[0x0][0x370] ;  /* 0x0000dc00ff097b82 */ /* 0x000ea20000000800 */
[----:B------:R-:W-:Y:S01]  /*1560*/  PLOP3.LUT P1, PT, PT, PT, UP2, 0x80, 0x8 ;  /* 0x000000000008781c */ /* 0x000fe20003f2f028 */
[----:B------:R-:W-:Y:S01]  /*1570*/  HFMA2 R12, -RZ, RZ, 0, 0 ;  /* 0x00000000ff0c7431 */ /* 0x000fe200000001ff */
[----:B------:R-:W-:Y:S01]  /*1580*/  ISETP.EQ.OR P4, PT, R2, RZ, P5 ;  /* 0x000000ff0200720c */ /* 0x000fe20002f82670 */
[----:B------:R-:W-:Y:S01]  /*1590*/  IMAD.MOV.U32 R15, RZ, RZ, 0x1 ;  /* 0x00000001ff0f7424 */ /* 0x000fe200078e00ff */
[----:B------:R-:W-:Y:S01]  /*15a0*/  PLOP3.LUT P1, PT, P1, PT, PT, 0x8, 0x80 ;  /* 0x000000000080781c */ /* 0x000fe20000f2e170 */
[----:B------:R-:W-:Y:S01]  /*15b0*/  IMAD.MOV.U32 R14, RZ, RZ, RZ ;  /* 0x000000ffff0e7224 */ /* 0x000fe200078e00ff */
[----:B------:R-:W-:Y:S01]  /*15c0*/  MOV R8, 0x1 ;  /* 0x0000000100087802 */ /* 0x000fe20000000f00 */
[----:B------:R-:W4:Y:S01]  /*15d0*/  LDC R0, c[0x0][0x374] ;  /* 0x0000dd00ff007b82 */ /* 0x000f220000000800 */
[----:B------:R-:W-:Y:S01]  /*15e0*/  IMAD.MOV.U32 R10, RZ, RZ, RZ ;  /* 0x000000ffff0a7224 */ /* 0x000fe200078e00ff */
[----:B------:R-:W2:Y:S01]  /*15f0*/  LDCU.64 UR22, c[0x0][0x348] ;  /* 0x00006900ff1677ac */ /* 0x000ea20008000a00 */
[----:B------:R-:W-:Y:S01]  /*1600*/  UMOV UR6, URZ ;  /* 0x000000ff00067c82 */ /* 0x000fe20008000000 */
[----:B-1----:R-:W-:-:S04]  /*1610*/  UIADD3 UR5, UPT, UPT, UR13, 0x3f, URZ ;  /* 0x0000003f0d057890 */ /* 0x002fc8000fffe0ff */
[----:B------:R-:W-:-:S04]  /*1620*/  USHF.R.S32.HI UR4, URZ, 0x1f, UR5 ;  /* 0x0000001fff047899 */ /* 0x000fc80008011405 */
[----:B------:R-:W-:-:S04]  /*1630*/  ULEA.HI UR4, UR4, UR5, URZ, 0x6 ;  /* 0x0000000504047291 */ /* 0x000fc8000f8f30ff */
[----:B------:R-:W-:Y:S02]  /*1640*/  USHF.R.S32.HI UR15, URZ, 0x6, UR4 ;  /* 0x00000006ff0f7899 */ /* 0x000fe40008011404 */
[----:B------:R-:W-:Y:S02]  /*1650*/  UIADD3 UR4, UPT, UPT, UR13, -0x1, URZ ;  /* 0xffffffff0d047890 */ /* 0x000fe4000fffe0ff */
[----:B------:R-:W-:Y:S02]  /*1660*/  UISETP.LT.U32.AND UP0, UPT, UR15, 0x11, UPT ;  /* 0x000000110f00788c */ /* 0x000fe4000bf01070 */
[----:B------:R-:W-:Y:S02]  /*1670*/  UISETP.GE.U32.AND UP1, UPT, UR4, -0x7f, UPT ;  /* 0xffffff810400788c */ /* 0x000fe4000bf26070 */
[----:B------:R-:W-:Y:S02]  /*1680*/  USEL UR14, UR15, 0x11, UP0 ;  /* 0x000000110f0e7887 */ /* 0x000fe40008000000 */
[----:B------:R-:W-:-:S02]  /*1690*/  UIADD3 UR13, UPT, UPT, UR13, 0x7e, URZ ;  /* 0x0000007e0d0d7890 */ /* 0x000fc4000fffe0ff */
[----:B------:R-:W-:Y:S02]  /*16a0*/  UIADD3 UR5, UPT, UPT, UR14, -0x1, URZ ;  /* 0xffffffff0e057890 */ /* 0x000fe4000fffe0ff */
[----:B------:R-:W-:-:S03]  /*16b0*/  UIADD3 UR7, UPT, UPT, UR15, -UR14, URZ ;  /* 0x8000000e0f077290 */ /* 0x000fc6000fffe0ff */
[----:B------:R-:W-:-:S04]  /*16c0*/  @UP1 UIADD3 UR5, UPT, UPT, UR14, URZ, URZ ;  /* 0x000000ff0e051290 */ /* 0x000fc8000fffe0ff */
[----:B--2---:R-:W-:-:S12]  /*16d0*/  UIADD3 UR5, UPT, UPT, UR5, 0x1, URZ ;  /* 0x0000000105057890 */ /* 0x004fd8000fffe0ff */
.L_x_36:
[----:B------:R-:W-:Y:S01]  /*16e0*/  UISETP.NE.AND UP0, UPT, UR37, URZ, UPT ;  /* 0x000000ff2500728c */ /* 0x000fe2000bf05270 */
[----:B------:R-:W1:Y:S08]  /*16f0*/  S2UR UR37, SR_CgaCtaId ;  /* 0x00000000002579c3 */ /* 0x000e700000008800 */
[----:B------:R-:W-:Y:S05]  /*1700*/  BRA.U UP0, `(.L_x_19) ;  /* 0x0000000100347547 */ /* 0x000fea000b800000 */
[----:B------:R-:W2:Y:S01]  /*1710*/  S2R R2, SR_CgaCtaId ;  /* 0x0000000000027919 */ /* 0x000ea20000008800 */
[----:B------:R-:W-:-:S04]  /*1720*/  MOV R3, 0x400 ;  /* 0x0000040000037802 */ /* 0x000fc80000000f00 */
[----:B--2---:R-:W-:Y:S02]  /*1730*/  LEA R3, R2, R3, 0x18 ;  /* 0x0000000302037211 */ /* 0x004fe400078ec0ff */
[----:B------:R-:W-:-:S03]  /*1740*/  SHF.L.U32 R2, R8, 0x1f, RZ ;  /* 0x0000001f08027819 */ /* 0x000fc600000006ff */
[----:B------:R-:W-:-:S04]  /*1750*/  IMAD R3, R10, 0x8, R3 ;  /* 0x000000080a037824 */ /* 0x000fc800078e0203 */
[----:B------:R-:W2:Y:S02]  /*1760*/  SYNCS.PHASECHK.TRANS64.TRYWAIT P0, [R3+URZ+0x1b0], R2 ;  /* 0x0001b002030075a7 */ /* 0x000ea400080011ff */
[----:B--2---:R-:W-:Y:S05]  /*1770*/  @!P0 BRA `(.L_x_20) ;  /* 0x0000006000948947 */ /* 0x004fea0003800000 */
.L_x_119:
[----:B------:R-:W-:Y:S01]  /*1780*/  VIADD R10, R10, 0x1 ;  /* 0x000000010a0a7836 */ /* 0x000fe20000000000 */
[----:B------:R2:W-:Y:S04]  /*1790*/  SYNCS.ARRIVE.TRANS64.A1T0 RZ, [R3+URZ+0x1a0], RZ ;  /* 0x0001a0ff03ff79a7 */ /* 0x0005e800081000ff */
[----:B------:R-:W-:-:S04]  /*17a0*/  ISETP.NE.AND P0, PT, R10, 0x2, PT ;  /* 0x000000020a00780c */ /* 0x000fc80003f05270 */
[----:B------:R-:W-:Y:S02]  /*17b0*/  SEL R10, R10, RZ, P0 ;  /* 0x000000ff0a0a7207 */ /* 0x000fe40000000000 */
[----:B--2---:R-:W-:-:S04]  /*17c0*/  SEL R3, RZ, 0x1, P0 ;  /* 0x00000001ff037807 */ /* 0x004fc80000000000 */
[----:B------:R-:W-:-:S07]  /*17d0*/  LOP3.LUT R8, R8, R3, RZ, 0x3c, !PT ;  /* 0x0000000308087212 */ /* 0x000fce00078e3cff */
.L_x_19:
[----:B------:R-:W-:Y:S01]  /*17e0*/  UMOV UR4, 0x400 ;  /* 0x0000040000047882 */ /* 0x000fe20000000000 */
[----:B------:R-:W-:Y:S01]  /*17f0*/  SHF.L.U32 R2, R15, 0x1f, RZ ;  /* 0x0000001f0f027819 */ /* 0x000fe200000006ff */
[----:B-1----:R-:W-:Y:S01]  /*1800*/  ULEA UR4, UR37, UR4, 0x18 ;  /* 0x0000000425047291 */ /* 0x002fe2000f8ec0ff */
[----:B------:R-:W-:Y:S01]  /*1810*/  R2UR UR35, R21 ;  /* 0x00000000152372ca */ /* 0x000fe200000e0000 */
[----:B------:R-:W-:Y:S01]  /*1820*/  UISETP.GE.U32.AND UP0, UPT, UR13, 0x7f, UPT ;  /* 0x0000007f0d00788c */ /* 0x000fe2000bf06070 */
[----:B------:R-:W-:Y:S01]  /*1830*/  R2UR UR10, R20 ;  /* 0x00000000140a72ca */ /* 0x000fe200000e0000 */
[----:B------:R-:W-:Y:S01]  /*1840*/  ULEA UR8, UR6, UR4, 0x3 ;  /* 0x0000000406087291 */ /* 0x000fe2000f8e18ff */
[----:B------:R-:W-:-:S08]  /*1850*/  UMOV UR24, URZ ;  /* 0x000000ff00187c82 */ /* 0x000fd00008000000 */
[----:B------:R1:W2:Y:S01]  /*1860*/  SYNCS.PHASECHK.TRANS64.TRYWAIT P0, [UR8+0x88], R2 ;  /* 0x00008802ff0075a7 */ /* 0x0002a20008001108 */
[----:B------:R-:W-:Y:S02]  /*1870*/  USHF.L.U32 UR35, UR35, 0x6, URZ ;  /* 0x0000000623237899 */ /* 0x000fe400080006ff */
[----:B------:R-:W-:Y:S01]  /*1880*/  USHF.L.U32 UR10, UR10, 0x7, URZ ;  /* 0x000000070a0a7899 */ /* 0x000fe200080006ff */
[----:B------:R-:W-:Y:S11]  /*1890*/  BRA.U !UP0, `(.L_x_21) ;  /* 0x0000000108a87547 */ /* 0x000ff6000b800000 */
[----:B------:R-:W-:Y:S01]  /*18a0*/  UMOV UR16, URZ ;  /* 0x000000ff00107c82 */ /* 0x000fe20008000000 */
[----:B------:R-:W-:-:S05]  /*18b0*/  UMOV UR17, UR6 ;  /* 0x0000000600117c82 */ /* 0x000fca0008000000 */
.L_x_26:
[----:B-1----:R-:W-:Y:S01]  /*18c0*/  ULEA UR33, UR17, UR4, 0x3 ;  /* 0x0000000411217291 */ /* 0x002fe2000f8e18ff */
[----:B--2---:R-:W-:Y:S01]  /*18d0*/  @!P5 MOV R3, 0x3000 ;  /* 0x000030000003d802 */ /* 0x004fe20000000f00 */
[----:B--2---:R-:W-:Y:S10]  /*18e0*/  @P0 BRA `(.L_x_22) ;  /* 0x00000000000c0947 */ /* 0x004ff40003800000 */
[----:B------:R-:W-:-:S04]  /*18f0*/  SHF.L.U32 R5, R15, 0x1f, RZ ;  /* 0x0000001f0f057819 */ /* 0x000fc800000006ff */
[----:B------:R-:W2:Y:S02]  /*1900*/  SYNCS.PHASECHK.TRANS64.TRYWAIT P0, [UR33+0x88], R5 ;  /* 0x00008805ff0075a7 */ /* 0x000ea40008001121 */
[----:B--2---:R-:W-:Y:S05]  /*1910*/  @!P0 BRA `(.L_x_23) ;  /* 0x0000006000408947 */ /* 0x004fea0003800000 */
.L_x_22:
[----:B------:R2:W-:Y:S01]  /*1920*/  @!P5 SYNCS.ARRIVE.TRANS64 RZ, [UR33], R3 ;  /* 0x00000003ffffd9a7 */ /* 0x0005e20008000021 */
[----:B------:R-:W-:Y:S04]  /*1930*/  BSSY.RECONVERGENT B0, `(.L_x_24) ;  /* 0x0000003000007945 */ /* 0x000fe80003800200 */
[----:B------:R-:W-:Y:S05]  /*1940*/  @P4 BRA `(.L_x_25) ;  /* 0x0000000000044947 */ /* 0x000fea0003800000 */
[----:B------:R-:W-:Y:S05]  /*1950*/  BPT.TRAP 0x1 ;  /* 0x000000040000795c */ /* 0x000fea0000300000 */
.L_x_25:
[----:B------:R-:W-:Y:S05]  /*1960*/  BSYNC.RECONVERGENT B0 ;  /* 0x0000000000007941 */ /* 0x000fea0003800200 */
.L_x_24:
[----:B------:R-:W-:Y:S02]  /*1970*/  UIADD3 UR6, UPT, UPT, UR17, 0x1, URZ ;  /* 0x0000000111067890 */ /* 0x000fe4000fffe0ff */
[----:B------:R-:W-:Y:S02]  /*1980*/  ULEA UR32, UR17, UR4, 0xc ;  /* 0x0000000411207291 */ /* 0x000fe4000f8e60ff */
[----:B------:R-:W-:Y:S02]  /*1990*/  UISETP.NE.AND UP0, UPT, UR6, 0x11, UPT ;  /* 0x000000110600788c */ /* 0x000fe4000bf05270 */
[----:B------:R-:W-:Y:S02]  /*19a0*/  UIADD3 UR26, UP1, UPT, UR22, 0x80, URZ ;  /* 0x00000080161a7890 */ /* 0x000fe4000ff3e0ff */
[----:B------:R-:W-:Y:S02]  /*19b0*/  USEL UR9, URZ, 0x1, UP0 ;  /* 0x00000001ff097887 */ /* 0x000fe40008000000 */
[----:B------:R-:W-:-:S02]  /*19c0*/  USEL UR6, UR6, URZ, UP0 ;  /* 0x000000ff06067287 */ /* 0x000fc40008000000 */
[----:B------:R-:W-:Y:S02]  /*19d0*/  UIADD3 UR20, UP0, UPT, UR22, 0x180, URZ ;  /* 0x0000018016147890 */ /* 0x000fe4000ff1e0ff */
[----:B------:R-:W-:Y:S01]  /*19e0*/  ULEA UR8, UR6, UR4, 0x3 ;  /* 0x0000000406087291 */ /* 0x000fe2000f8e18ff */
[----:B------:R-:W-:Y:S01]  /*19f0*/  LOP3.LUT R15, R15, UR9, RZ, 0x3c, !PT ;  /* 0x000000090f0f7c12 */ /* 0x000fe2000f8e3cff */
[----:B------:R-:W-:Y:S02]  /*1a00*/  USHF.L.U32 UR34, UR16, 0x6, URZ ;  /* 0x0000000610227899 */ /* 0x000fe400080006ff */
[----:B------:R-:W-:Y:S01]  /*1a10*/  UIADD3.X UR27, UPT, UPT, URZ, UR23, URZ, UP1, !UPT ;  /* 0x00000017ff1b7290 */ /* 0x000fe20008ffe4ff */
[----:B-1----:R-:W-:Y:S01]  /*1a20*/  SHF.L.U32 R2, R15, 0x1f, RZ ;  /* 0x0000001f0f027819 */ /* 0x002fe200000006ff */
[----:B------:R-:W-:Y:S02]  /*1a30*/  UIADD3 UR32, UPT, UPT, UR32, 0x4400, URZ ;  /* 0x0000440020207890 */ /* 0x000fe4000fffe0ff */
[----:B------:R-:W-:Y:S01]  /*1a40*/  UIADD3.X UR21, UPT, UPT, URZ, UR23, URZ, UP0, !UPT ;  /* 0x00000017ff157290 */ /* 0x000fe200087fe4ff */
[----:B------:R1:W1:Y:S01]  /*1a50*/  SYNCS.PHASECHK.TRANS64.TRYWAIT P0, [UR8+0x88], R2 ;  /* 0x00008802ff0075a7 */ /* 0x0002620008001108 */
[----:B------:R-:W-:Y:S01]  /*1a60*/  ULEA UR8, UR17, UR4, 0xd ;  /* 0x0000000411087291 */ /* 0x000fe2000f8e68ff */
[----:B------:R-:W-:Y:S01]  /*1a70*/  UMOV UR18, 0x0 ;  /* 0x0000000000127882 */ /* 0x000fe20000000000 */
[----:B------:R-:W-:-:S02]  /*1a80*/  UMOV UR19, 0x10000000 ;  /* 0x1000000000137882 */ /* 0x000fc40000000000 */
[----:B------:R-:W-:Y:S01]  /*1a90*/  UIADD3 UR8, UPT, UPT, UR8, 0x15400, URZ ;  /* 0x0001540008087890 */ /* 0x000fe2000fffe0ff */
[----:B------:R1:W-:Y:S01]  /*1aa0*/  UTMALDG.3D [UR32], [UR26], desc[UR18] ;  /* 0x000012201a0075b4 */ /* 0x0003e20008011000 */
[----:B------:R-:W-:Y:S01]  /*1ab0*/  UMOV UR12, UR36 ;  /* 0x00000024000c7c82 */ /* 0x000fe20008000000 */
[----:B------:R-:W-:Y:S01]  /*1ac0*/  UMOV UR9, UR33 ;  /* 0x0000002100097c82 */ /* 0x000fe20008000000 */
[----:B------:R-:W-:Y:S01]  /*1ad0*/  UMOV UR11, UR34 ;  /* 0x00000022000b7c82 */ /* 0x000fe20008000000 */
[----:B------:R-:W-:Y:S01]  /*1ae0*/  UIADD3 UR16, UPT, UPT, UR16, 0x1, URZ ;  /* 0x0000000110107890 */ /* 0x000fe2000fffe0ff */
[----:B------:R-:W-:Y:S01]  /*1af0*/  UMOV UR24, UR5 ;  /* 0x0000000500187c82 */ /* 0x000fe20008000000 */
[----:B------:R-:W-:Y:S02]  /*1b00*/  UMOV UR17, UR6 ;  /* 0x0000000600117c82 */ /* 0x000fe40008000000 */
[----:B------:R1:W-:Y:S01]  /*1b10*/  UTMALDG.3D [UR8], [UR20], desc[UR18] ;  /* 0x00001208140075b4 */ /* 0x0003e20008011000 */
[----:B------:R-:W-:-:S09]  /*1b20*/  UISETP.NE.AND UP0, UPT, UR16, UR5, UPT ;  /* 0x000000051000728c */ /* 0x000fd2000bf05270 */
[----:B------:R-:W-:Y:S05]  /*1b30*/  BRA.U UP0, `(.L_x_26) ;  /* 0xfffffffd00607547 */ /* 0x000fea000b83ffff */
.L_x_21:
[----:B-1----:R-:W-:Y:S01]  /*1b40*/  ULEA UR8, UR6, UR4, 0x3 ;  /* 0x0000000406087291 */ /* 0x002fe2000f8e18ff */
[----:B------:R-:W-:Y:S01]  /*1b50*/  SHF.L.U32 R2, R15, 0x1f, RZ ;  /* 0x0000001f0f027819 */ /* 0x000fe200000006ff */
[----:B------:R-:W-:Y:S01]  /*1b60*/  @!P1 SYNCS.ARRIVE.TRANS64.A1T0 RZ, [UR4+0x138], RZ ;  /* 0x000138ffffff99a7 */ /* 0x000fe20008100004 */
[----:B------:R-:W-:-:S06]  /*1b70*/  UISETP.GT.AND UP0, UPT, UR15, UR14, UPT ;  /* 0x0000000e0f00728c */ /* 0x000fcc000bf04270 */
[----:B--2---:R1:W2:Y:S03]  /*1b80*/  SYNCS.PHASECHK.TRANS64.TRYWAIT P0, [UR8+0x88], R2 ;  /* 0x00008802ff0075a7 */ /* 0x0042a60008001108 */
[----:B------:R-:W-:Y:S05]  /*1b90*/  BRA.U !UP0, `(.L_x_27) ;  /* 0x0000000108ac7547 */ /* 0x000fea000b800000 */
[----:B------:R-:W-:Y:S01]  /*1ba0*/  UIADD3 UR21, UPT, UPT, UR7, UR24, URZ ;  /* 0x0000001807157290 */ /* 0x000fe2000fffe0ff */
[----:B------:R-:W-:-:S11]  /*1bb0*/  UMOV UR25, UR6 ;  /* 0x0000000600197c82 */ /* 0x000fd60008000000 */
.L_x_32:
[----:B-1----:R-:W-:Y:S01]  /*1bc0*/  ULEA UR17, UR25, UR4, 0x3 ;  /* 0x0000000419117291 */ /* 0x002fe2000f8e18ff */
[----:B--2---:R-:W-:Y:S01]  /*1bd0*/  @!P5 MOV R3, 0x3000 ;  /* 0x000030000003d802 */ /* 0x004fe20000000f00 */
[----:B--2---:R-:W-:Y:S10]  /*1be0*/  @P0 BRA `(.L_x_28) ;  /* 0x00000000000c0947 */ /* 0x004ff40003800000 */
[----:B------:R-:W-:-:S04]  /*1bf0*/  SHF.L.U32 R5, R15, 0x1f, RZ ;  /* 0x0000001f0f057819 */ /* 0x000fc800000006ff */
[----:B------:R-:W2:Y:S02]  /*1c00*/  SYNCS.PHASECHK.TRANS64.TRYWAIT P0, [UR17+0x88], R5 ;  /* 0x00008805ff0075a7 */ /* 0x000ea40008001111 */
[----:B--2---:R-:W-:Y:S05]  /*1c10*/  @!P0 BRA `(.L_x_29) ;  /* 0x0000005c00988947 */ /* 0x004fea0003800000 */
.L_x_28:
[----:B------:R2:W-:Y:S01]  /*1c20*/  @!P5 SYNCS.ARRIVE.TRANS64 RZ, [UR17], R3 ;  /* 0x00000003ffffd9a7 */ /* 0x0005e20008000011 */
[----:B------:R-:W-:Y:S04]  /*1c30*/  BSSY.RECONVERGENT B0, `(.L_x_30) ;  /* 0x0000003000007945 */ /* 0x000fe80003800200 */
[----:B------:R-:W-:Y:S05]  /*1c40*/  @P4 BRA `(.L_x_31) ;  /* 0x0000000000044947 */ /* 0x000fea0003800000 */
[----:B------:R-:W-:Y:S05]  /*1c50*/  BPT.TRAP 0x1 ;  /* 0x000000040000795c */ /* 0x000fea0000300000 */
.L_x_31:
[----:B------:R-:W-:Y:S05]  /*1c60*/  BSYNC.RECONVERGENT B0 ;  /* 0x0000000000007941 */ /* 0x000fea0003800200 */
.L_x_30:
        /* <DEDUP_REMOVED lines=10> */
[----:B------:R-:W-:Y:S01]  /*1d10*/  UIADD3 UR16, UPT, UPT, UR16, 0x4400, URZ ;  /* 0x0000440010107890 */ /* 0x000fe2000fffe0ff */
[----:B-1----:R-:W-:Y:S01]  /*1d20*/  SHF.L.U32 R2, R15, 0x1f, RZ ;  /* 0x0000001f0f027819 */ /* 0x002fe200000006ff */
[----:B------:R-:W-:Y:S02]  /*1d30*/  UIADD3.X UR31, UPT, UPT, URZ, UR23, URZ, UP1, !UPT ;  /* 0x00000017ff1f7290 */ /* 0x000fe40008ffe4ff */
[----:B------:R-:W-:Y:S01]  /*1d40*/  UIADD3.X UR29, UPT, UPT, URZ, UR23, URZ, UP0, !UPT ;  /* 0x00000017ff1d7290 */ /* 0x000fe200087fe4ff */
[----:B------:R1:W1:Y:S01]  /*1d50*/  SYNCS.PHASECHK.TRANS64.TRYWAIT P0, [UR8+0x88], R2 ;  /* 0x00008802ff0075a7 */ /* 0x0002620008001108 */
[----:B------:R-:W-:Y:S01]  /*1d60*/  ULEA UR8, UR25, UR4, 0xd ;  /* 0x0000000419087291 */ /* 0x000fe2000f8e68ff */
[----:B------:R-:W-:Y:S01]  /*1d70*/  UMOV UR26, 0x0 ;  /* 0x00000000001a7882 */ /* 0x000fe20000000000 */
[----:B------:R-:W-:-:S02]  /*1d80*/  UMOV UR27, 0x10000000 ;  /* 0x10000000001b7882 */ /* 0x000fc40000000000 */
[----:B------:R-:W-:Y:S01]  /*1d90*/  UIADD3 UR8, UPT, UPT, UR8, 0x15400, URZ ;  /* 0x0001540008087890 */ /* 0x000fe2000fffe0ff */
[----:B------:R-:W-:Y:S01]  /*1da0*/  UMOV UR19, UR35 ;  /* 0x0000002300137c82 */ /* 0x000fe20008000000 */
[----:B------:R-:W-:Y:S01]  /*1db0*/  UMOV UR20, UR36 ;  /* 0x0000002400147c82 */ /* 0x000fe20008000000 */
[----:B------:R-:W-:Y:S01]  /*1dc0*/  UMOV UR12, UR36 ;  /* 0x00000024000c7c82 */ /* 0x000fe20008000000 */
[----:B------:R-:W-:Y:S01]  /*1dd0*/  UMOV UR9, UR17 ;  /* 0x0000001100097c82 */ /* 0x000fe20008000000 */
[----:B------:R-:W-:Y:S01]  /*1de0*/  UMOV UR11, UR18 ;  /* 0x00000012000b7c82 */ /* 0x000fe20008000000 */
[----:B------:R1:W-:Y:S01]  /*1df0*/  UTMALDG.3D [UR16], [UR30], desc[UR26] ;  /* 0x00001a101e0075b4 */ /* 0x0003e20008011000 */
[----:B------:R-:W-:Y:S01]  /*1e00*/  UIADD3 UR24, UPT, UPT, UR24, 0x1, URZ ;  /* 0x0000000118187890 */ /* 0x000fe2000fffe0ff */
[----:B------:R-:W-:-:S03]  /*1e10*/  UMOV UR25, UR6 ;  /* 0x0000000600197c82 */ /* 0x000fc60008000000 */
[----:B------:R-:W-:Y:S01]  /*1e20*/  UISETP.NE.AND UP0, UPT, UR24, UR21, UPT ;  /* 0x000000151800728c */ /* 0x000fe2000bf05270 */
[----:B------:R1:W-:Y:S08]  /*1e30*/  UTMALDG.3D [UR8], [UR28], desc[UR26] ;  /* 0x00001a081c0075b4 */ /* 0x0003f00008011000 */
[----:B------:R-:W-:Y:S05]  /*1e40*/  BRA.U UP0, `(.L_x_32) ;  /* 0xfffffffd005c7547 */ /* 0x000fea000b83ffff */
.L_x_27:
[----:B-1----:R-:W-:Y:S01]  /*1e50*/  LEA R2, R14, UR4, 0x3 ;  /* 0x000000040e027c11 */ /* 0x002fe2000f8e18ff */
[----:B------:R-:W-:Y:S01]  /*1e60*/  NOP ;  /* 0x0000000000007918 */ /* 0x000fe20000000000 */
[----:B--2---:R-:W-:Y:S02]  /*1e70*/  SHF.L.U32 R3, R12, 0x1f, RZ ;  /* 0x0000001f0c037819 */ /* 0x004fe400000006ff */
[----:B------:R-:W-:Y:S02]  /*1e80*/  LEA R4, R14, UR4, 0x4 ;  /* 0x000000040e047c11 */ /* 0x000fe4000f8e20ff */
[----:B------:R-:W1:Y:S02]  /*1e90*/  SYNCS.PHASECHK.TRANS64.TRYWAIT P0, [R2+URZ+0x140], R3 ;  /* 0x00014003020075a7 */ /* 0x000e6400080011ff */
[----:B-1----:R-:W-:Y:S05]  /*1ea0*/  @!P0 BRA `(.L_x_33) ;  /* 0x0000005c000c8947 */ /* 0x002fea0003800000 */
.L_x_122:
[----:B------:R-:W2:Y:S01]  /*1eb0*/  LDS.128 R4, [R4+0x1d0] ;  /* 0x0001d00004047984 */ /* 0x000ea20000000c00 */
[----:B---3--:R-:W-:Y:S01]  /*1ec0*/  ISETP.GE.AND P0, PT, R40, 0x1, PT ;  /* 0x000000012800780c */ /* 0x008fe20003f06270 */
[----:B-1----:R-:W-:Y:S01]  /*1ed0*/  VIADD R2, R2, 0x150 ;  /* 0x0000015002027836 */ /* 0x002fe20000000000 */
[----:B------:R-:W-:Y:S01]  /*1ee0*/  @!PT LDS RZ, [RZ] ;  /* 0x00000000fffff984 */ /* 0x000fe20000000800 */
[----:B------:R-:W-:Y:S01]  /*1ef0*/  @!PT LDS RZ, [RZ] ;  /* 0x00000000fffff984 */ /* 0x000fe20000000800 */
[----:B------:R-:W-:Y:S01]  /*1f00*/  @!PT LDS RZ, [RZ] ;  /* 0x00000000fffff984 */ /* 0x000fe20000000800 */
[----:B------:R-:W-:Y:S01]  /*1f10*/  @!PT LDS RZ, [RZ] ;  /* 0x00000000fffff984 */ /* 0x000fe20000000800 */
[----:B------:R1:W-:Y:S06]  /*1f20*/  MEMBAR.ALL.CTA ;  /* 0x0000000000007992 */ /* 0x0003ec0000008000 */
[----:B-1----:R-:W1:Y:S01]  /*1f30*/  FENCE.VIEW.ASYNC.S ;  /* 0x00000000000073c6 */ /* 0x002e620000000000 */
[----:B------:R-:W-:-:S04]  /*1f40*/  PRMT R2, RZ, 0x654, R2 ;  /* 0x00000654ff027816 */ /* 0x000fc80000000002 */
[----:B-1----:R1:W-:Y:S01]  /*1f50*/  SYNCS.ARRIVE.TRANS64.RED.A1T0 RZ, [R2+URZ], RZ ;  /* 0x000000ff02ff79a7 */ /* 0x0023e200081004ff */
[----:B--2---:R-:W-:-:S13]  /*1f60*/  LOP3.LUT P2, RZ, R6, 0x1, RZ, 0xc0, !PT ;  /* 0x0000000106ff7812 */ /* 0x004fda000784c0ff */
[----:B------:R-:W-:Y:S01]  /*1f70*/  @P2 SHF.R.U32.HI R3, RZ, 0x10, R5 ;  /* 0x00000010ff032819 */ /* 0x000fe20000011605 */
[----:B------:R-:W-:Y:S01]  /*1f80*/  VOTEU.ANY UP0, P2 ;  /* 0x0000000000ff7886 */ /* 0x000fe20001000100 */
[----:B------:R-:W-:Y:S02]  /*1f90*/  @P2 MOV R13, R4 ;  /* 0x00000004000d2202 */ /* 0x000fe40000000f00 */
[----:B------:R-:W-:Y:S02]  /*1fa0*/  @P2 R2UR.BROADCAST UR8, R3 ;  /* 0x00000000030822ca */ /* 0x000fe400008e0000 */
[----:B------:R-:W-:-:S11]  /*1fb0*/  @P2 LOP3.LUT R11, R5, 0xffff, RZ, 0xc0, !PT ;  /* 0x0000ffff050b2812 */ /* 0x000fd600078ec0ff */
[----:B------:R-:W-:Y:S01]  /*1fc0*/  @UP0 UMOV UR36, UR8 ;  /* 0x0000000800240c82 */ /* 0x000fe20008000000 */
[----:B-1----:R-:W-:Y:S05]  /*1fd0*/  @!P0 BRA `(.L_x_34) ;  /* 0x0000000000b88947 */ /* 0x002fea0003800000 */
[----:B------:R-:W4:Y:S01]  /*1fe0*/  LDC.64 R4, c[0x0][0xb18] ;  /* 0x0002c600ff047b82 */ /* 0x000f220000000a00 */
[----:B------:R-:W-:-:S07]  /*1ff0*/  ISETP.NE.AND P3, PT, R40, 0x1, PT ;  /* 0x000000012800780c */ /* 0x000fce0003f65270 */
[----:B------:R-:W1:Y:S08]  /*2000*/  LDC.64 R6, c[0x0][0xb10] ;  /* 0x0002c400ff067b82 */ /* 0x000e700000000a00 */
[----:B------:R-:W2:Y:S08]  /*2010*/  LDC R16, c[0x0][0xb20] ;  /* 0x0002c800ff107b82 */ /* 0x000eb00000000800 */
[----:B------:R-:W3:Y:S01]  /*2020*/  LDC R18, c[0x0][0xb0c] ;  /* 0x0002c300ff127b82 */ /* 0x000ee20000000800 */
[----:B----4-:R-:W-:Y:S01]  /*2030*/  IMAD.HI.U32 R17, R0, R5, RZ ;  /* 0x0000000500117227 */ /* 0x010fe200078e00ff */
[----:B------:R-:W-:-:S03]  /*2040*/  ISETP.NE.AND P0, PT, R4, 0x1, PT ;  /* 0x000000010400780c */ /* 0x000fc60003f05270 */
[----:B------:R-:W-:-:S03]  /*2050*/  IMAD.HI.U32 R5, R11, R5, RZ ;  /* 0x000000050b057227 */ /* 0x000fc600078e00ff */
[----:B------:R-:W4:Y:S01]  /*2060*/  LDC.64 R2, c[0x0][0xb28] ;  /* 0x0002ca00ff027b82 */ /* 0x000f220000000a00 */
[----:B-1----:R-:W-:-:S04]  /*2070*/  IMAD.HI.U32 R20, R9, R6, RZ ;  /* 0x0000000609147227 */ /* 0x002fc800078e00ff */
[----:B------:R-:W-:Y:S01]  /*2080*/  IMAD.HI.U32 R22, R13, R6, RZ ;  /* 0x000000060d167227 */ /* 0x000fe200078e00ff */
[----:B------:R-:W-:Y:S02]  /*2090*/  SHF.R.U32.HI R20, RZ, R7, R20 ;  /* 0x00000007ff147219 */ /* 0x000fe40000011614 */
[-C--:B--2---:R-:W-:Y:S02]  /*20a0*/  SHF.R.U32.HI R17, RZ, R16.reuse, R17 ;  /* 0x00000010ff117219 */ /* 0x084fe40000011611 */
[----:B------:R-:W-:Y:S02]  /*20b0*/  SHF.R.U32.HI R16, RZ, R16, R5 ;  /* 0x00000010ff107219 */ /* 0x000fe40000011605 */
[----:B------:R-:W-:Y:S02]  /*20c0*/  SEL R17, R0, R17, !P0 ;  /* 0x0000001100117207 */ /* 0x000fe40004000000 */
[----:B------:R-:W-:Y:S02]  /*20d0*/  SHF.R.U32.HI R22, RZ, R7, R22 ;  /* 0x00000007ff167219 */ /* 0x000fe40000011616 */
[----:B---3--:R-:W-:-:S02]  /*20e0*/  ISETP.NE.AND P1, PT, R18, 0x1, PT ;  /* 0x000000011200780c */ /* 0x008fc40003f25270 */
[----:B------:R-:W-:Y:S02]  /*20f0*/  SEL R5, R11, R16, !P0 ;  /* 0x000000100b057207 */ /* 0x000fe40004000000 */
[----:B------:R-:W-:Y:S02]  /*2100*/  SEL R19, R9, R20, !P1 ;  /* 0x0000001409137207 */ /* 0x000fe40004800000 */
[----:B------:R-:W-:Y:S01]  /*2110*/  SEL R7, R13, R22, !P1 ;  /* 0x000000160d077207 */ /* 0x000fe20004800000 */
[----:B----4-:R-:W-:-:S04]  /*2120*/  IMAD.HI.U32 R20, R17, R2, RZ ;  /* 0x0000000211147227 */ /* 0x010fc800078e00ff */
[----:B------:R-:W-:Y:S01]  /*2130*/  IMAD.HI.U32 R6, R19, R2, RZ ;  /* 0x0000000213067227 */ /* 0x000fe200078e00ff */
[----:B------:R-:W-:-:S04]  /*2140*/  @P3 SHF.R.U32.HI R17, RZ, R3, R20 ;  /* 0x00000003ff113219 */ /* 0x000fc80000011614 */
        /* <DEDUP_REMOVED lines=8> */
[----:B------:R-:W-:-:S04]  /*21d0*/  @!P0 IMAD.HI.U32 R16, R7, R2, RZ ;  /* 0x0000000207108227 */ /* 0x000fc800078e00ff */
[----:B------:R-:W-:Y:S01]  /*21e0*/  IMAD.MOV R2, RZ, RZ, -R6 ;  /* 0x000000ffff027224 */ /* 0x000fe200078e0a06 */
[----:B------:R-:W-:-:S03]  /*21f0*/  @!P0 SHF.R.U32.HI R16, RZ, R3, R16 ;  /* 0x00000003ff108219 */ /* 0x000fc60000011610 */
[----:B------:R-:W-:Y:S01]  /*2200*/  IMAD R2, R40, R2, R5 ;  /* 0x0000000228027224 */ /* 0x000fe200078e0205 */
[----:B------:R-:W-:Y:S02]  /*2210*/  @!P0 SEL R3, R7, R16, !P3 ;  /* 0x0000001007038207 */ /* 0x000fe40005800000 */
[----:B------:R-:W-:-:S03]  /*2220*/  IADD3 R16, PT, PT, -R5, RZ, RZ ;  /* 0x000000ff05107210 */ /* 0x000fc60007ffe1ff */
[--C-:B------:R-:W-:Y:S02]  /*2230*/  @!P0 IMAD.IADD R6, R6, 0x1, -R3.reuse ;  /* 0x0000000106068824 */ /* 0x100fe400078e0a03 */
[----:B------:R-:W-:Y:S01]  /*2240*/  @!P0 IMAD R3, R2, R19, R3 ;  /* 0x0000001302038224 */ /* 0x000fe200078e0203 */
[----:B------:R-:W-:Y:S01]  /*2250*/  IADD3 R2, PT, PT, -R7, RZ, RZ ;  /* 0x000000ff07027210 */ /* 0x000fe20007ffe1ff */
[----:B------:R-:W-:Y:S02]  /*2260*/  @!P0 IMAD R5, R40, R6, R7 ;  /* 0x0000000628058224 */ /* 0x000fe400078e0207 */
[----:B------:R-:W-:Y:S02]  /*2270*/  IMAD R11, R4, R16, R11 ;  /* 0x00000010040b7224 */ /* 0x000fe400078e020b */
[----:B------:R-:W-:Y:S02]  /*2280*/  @!P0 IMAD.MOV.U32 R7, RZ, RZ, R3 ;  /* 0x000000ffff078224 */ /* 0x000fe400078e0003 */
[----:B------:R-:W-:-:S02]  /*2290*/  IMAD R2, R18, R2, R13 ;  /* 0x0000000212027224 */ /* 0x000fc400078e020d */
[----:B------:R-:W-:Y:S02]  /*22a0*/  IMAD R11, R5, R4, R11 ;  /* 0x00000004050b7224 */ /* 0x000fe400078e020b */
[----:B------:R-:W-:Y:S02]  /*22b0*/  IMAD R13, R7, R18, R2 ;  /* 0x00000012070d7224 */ /* 0x000fe400078e0202 */
.L_x_34:
[----:B------:R-:W1:Y:S02]  /*22c0*/  LDCU UR8, c[0x0][0xb30] ;  /* 0x00016600ff0877ac */ /* 0x000e640008000800 */
[----:B-1----:R-:W-:-:S09]  /*22d0*/  UISETP.NE.AND UP0, UPT, UR8, 0x1, UPT ;  /* 0x000000010800788c */ /* 0x002fd2000bf05270 */
[----:B------:R-:W-:Y:S05]  /*22e0*/  BRA.U UP0, `(.L_x_35) ;  /* 0x0000000100407547 */ /* 0x000fea000b800000 */
[----:B------:R-:W1:Y:S08]  /*22f0*/  LDC.64 R4, c[0x0][0xb10] ;  /* 0x0002c400ff047b82 */ /* 0x000e700000000a00 */
[----:B------:R-:W2:Y:S08]  /*2300*/  LDC.64 R2, c[0x0][0xb18] ;  /* 0x0002c600ff027b82 */ /* 0x000eb00000000a00 */
[----:B------:R-:W3:Y:S08]  /*2310*/  LDC R6, c[0x0][0xb20] ;  /* 0x0002c800ff067b82 */ /* 0x000ef00000000800 */
[----:B------:R-:W4:Y:S01]  /*2320*/  LDC R16, c[0x0][0xb0c] ;  /* 0x0002c300ff107b82 */ /* 0x000f220000000800 */
[----:B-1----:R-:W-:-:S05]  /*2330*/  IMAD.HI.U32 R4, R13, R4, RZ ;  /* 0x000000040d047227 */ /* 0x002fca00078e00ff */
[----:B------:R-:W-:Y:S01]  /*2340*/  SHF.R.U32.HI R4, RZ, R5, R4 ;  /* 0x00000005ff047219 */ /* 0x000fe20000011604 */
[----:B--2---:R-:W-:Y:S01]  /*2350*/  IMAD.HI.U32 R3, R11, R3, RZ ;  /* 0x000000030b037227 */ /* 0x004fe200078e00ff */
[----:B------:R-:W-:-:S04]  /*2360*/  ISETP.NE.AND P0, PT, R2, 0x1, PT ;  /* 0x000000010200780c */ /* 0x000fc80003f05270 */
[----:B---3--:R-:W-:-:S04]  /*2370*/  SHF.R.U32.HI R6, RZ, R6, R3 ;  /* 0x00000006ff067219 */ /* 0x008fc80000011603 */
[----:B------:R-:W-:Y:S02]  /*2380*/  SEL R3, R11, R6, !P0 ;  /* 0x000000060b037207 */ /* 0x000fe40004000000 */
[----:B----4-:R-:W-:-:S04]  /*2390*/  ISETP.NE.AND P1, PT, R16, 0x1, PT ;  /* 0x000000011000780c */ /* 0x010fc80003f25270 */
[----:B------:R-:W-:-:S05]  /*23a0*/  SEL R4, R13, R4, !P1 ;  /* 0x000000040d047207 */ /* 0x000fca0004800000 */
[----:B------:R-:W-:Y:S02]  /*23b0*/  IMAD.IADD R5, R3, 0x1, -R4 ;  /* 0x0000000103057824 */ /* 0x000fe400078e0a04 */
[----:B------:R-:W-:Y:S02]  /*23c0*/  IMAD.IADD R3, R4, 0x1, -R3 ;  /* 0x0000000104037824 */ /* 0x000fe400078e0a03 */
[----:B------:R-:W-:Y:S02]  /*23d0*/  IMAD R13, R5, R16, R13 ;  /* 0x00000010050d7224 */ /* 0x000fe400078e020d */
[----:B------:R-:W-:-:S07]  /*23e0*/  IMAD R11, R3, R2, R11 ;  /* 0x00000002030b7224 */ /* 0x000fce00078e020b */
.L_x_35:
[----:B------:R-:W-:Y:S01]  /*23f0*/  VIADD R14, R14, 0x1 ;  /* 0x000000010e0e7836 */ /* 0x000fe20000000000 */
[----:B------:R-:W-:Y:S01]  /*2400*/  PLOP3.LUT P1, PT, PT, PT, PT, 0x80, 0x8 ;  /* 0x000000000008781c */ /* 0x000fe20003f2f070 */
[----:B------:R-:W-:Y:S02]  /*2410*/  IMAD.IADD R21, R13, 0x1, R96 ;  /* 0x000000010d157824 */ /* 0x000fe400078e0260 */
[----:B------:R-:W-:Y:S01]  /*2420*/  IMAD.IADD R20, R11, 0x1, R94 ;  /* 0x000000010b147824 */ /* 0x000fe200078e025e */
[----:B------:R-:W-:-:S04]  /*2430*/  ISETP.NE.AND P0, PT, R14, 0x2, PT ;  /* 0x000000020e00780c */ /* 0x000fc80003f05270 */
[----:B------:R-:W-:Y:S02]  /*2440*/  SEL R3, RZ, 0x1, P0 ;  /* 0x00000001ff037807 */ /* 0x000fe40000000000 */
[----:B------:R-:W-:Y:S02]  /*2450*/  SEL R14, R14, RZ, P0 ;  /* 0x000000ff0e0e7207 */ /* 0x000fe40000000000 */
[----:B------:R-:W-:Y:S01]  /*2460*/  LOP3.LUT R12, R12, R3, RZ, 0x3c, !PT ;  /* 0x000000030c0c7212 */ /* 0x000fe200078e3cff */
[----:B------:R-:W-:Y:S06]  /*2470*/  @P2 BRA `(.L_x_36) ;  /* 0xfffffff000982947 */ /* 0x000fec000383ffff */
[----:B------:R-:W-:Y:S01]  /*2480*/  UIADD3 UR4, UPT, UPT, UR4, 0x88, URZ ;  /* 0x0000008804047890 */ /* 0x000fe2000fffe0ff */
[----:B------:R-:W-:-:S03]  /*2490*/  SHF.L.U32 R3, R15, 0x1f, RZ ;  /* 0x0000001f0f037819 */ /* 0x000fc600000006ff */
[----:B------:R-:W-:-:S09]  /*24a0*/  ULEA UR5, UR6, UR4, 0x3 ;  /* 0x0000000406057291 */ /* 0x000fd2000f8e18ff */
[----:B------:R-:W1:Y:S02]  /*24b0*/  SYNCS.PHASECHK.TRANS64.TRYWAIT P0, [UR5], R3 ;  /* 0x00000003ff0075a7 */ /* 0x000e640008001105 */
[----:B-1----:R-:W-:Y:S05]  /*24c0*/  @!P0 BRA `(.L_x_37) ;  /* 0x0000005400988947 */ /* 0x002fea0003800000 */
.L_x_124:
[----:B------:R-:W-:-:S04]  /*24d0*/  UIADD3 UR6, UPT, UPT, UR6, 0x1, URZ ;  /* 0x0000000106067890 */ /* 0x000fc8000fffe0ff */
[----:B------:R-:W-:-:S04]  /*24e0*/  UISETP.NE.AND UP0, UPT, UR6, 0x11, UPT ;  /* 0x000000110600788c */ /* 0x000fc8000bf05270 */
[----:B------:R-:W-:Y:S02]  /*24f0*/  USEL UR7, URZ, 0x1, UP0 ;  /* 0x00000001ff077887 */ /* 0x000fe40008000000 */
[----:B------:R-:W-:-:S04]  /*2500*/  USEL UR6, UR6, URZ, UP0 ;  /* 0x000000ff06067287 */ /* 0x000fc80008000000 */
[----:B------:R-:W-:Y:S01]  /*2510*/  ULEA UR5, UR6, UR4, 0x3 ;  /* 0x0000000406057291 */ /* 0x000fe2000f8e18ff */
[----:B------:R-:W-:-:S04]  /*2520*/  LOP3.LUT R2, R15, UR7, RZ, 0x3c, !PT ;  /* 0x000000070f027c12 */ /* 0x000fc8000f8e3cff */
[----:B-1----:R-:W-:-:S04]  /*2530*/  SHF.L.U32 R3, R2, 0x1f, RZ ;  /* 0x0000001f02037819 */ /* 0x002fc800000006ff */
[----:B------:R-:W1:Y:S02]  /*2540*/  SYNCS.PHASECHK.TRANS64.TRYWAIT P0, [UR5], R3 ;  /* 0x00000003ff0075a7 */ /* 0x000e640008001105 */
[----:B-1----:R-:W-:Y:S05]  /*2550*/  @!P0 BRA `(.L_x_38) ;  /* 0x00000054008c8947 */ /* 0x002fea0003800000 */
.L_x_126:
        /* <DEDUP_REMOVED lines=9> */
.L_x_128:
        /* <DEDUP_REMOVED lines=9> */
.L_x_130:
        /* <DEDUP_REMOVED lines=9> */
.L_x_132:
        /* <DEDUP_REMOVED lines=9> */
.L_x_134:
        /* <DEDUP_REMOVED lines=9> */
.L_x_136:
        /* <DEDUP_REMOVED lines=9> */
.L_x_138:
        /* <DEDUP_REMOVED lines=9> */
.L_x_140:
        /* <DEDUP_REMOVED lines=9> */
.L_x_142:
        /* <DEDUP_REMOVED lines=9> */
.L_x_144:
        /* <DEDUP_REMOVED lines=9> */
.L_x_146:
        /* <DEDUP_REMOVED lines=9> */
.L_x_148:
        /* <DEDUP_REMOVED lines=9> */
.L_x_150:
        /* <DEDUP_REMOVED lines=9> */
.L_x_152:
        /* <DEDUP_REMOVED lines=9> */
.L_x_154:
[----:B------:R-:W-:-:S04]  /*2d40*/  UIADD3 UR6, UPT, UPT, UR6, 0x1, URZ ;  /* 0x0000000106067890 */ /* 0x000fc8000fffe0ff */
[----:B------:R-:W-:-:S04]  /*2d50*/  UISETP.NE.AND UP0, UPT, UR6, 0x11, UPT ;  /* 0x000000110600788c */ /* 0x000fc8000bf05270 */
[----:B------:R-:W-:Y:S02]  /*2d60*/  USEL UR5, URZ, 0x1, UP0 ;  /* 0x00000001ff057887 */ /* 0x000fe40008000000 */
[----:B------:R-:W-:-:S04]  /*2d70*/  USEL UR6, UR6, URZ, UP0 ;  /* 0x000000ff06067287 */ /* 0x000fc80008000000 */
[----:B------:R-:W-:Y:S01]  /*2d80*/  ULEA UR6, UR6, UR4, 0x3 ;  /* 0x0000000406067291 */ /* 0x000fe2000f8e18ff */
[----:B-1----:R-:W-:-:S04]  /*2d90*/  LOP3.LUT R3, R2, UR5, RZ, 0x3c, !PT ;  /* 0x0000000502037c12 */ /* 0x002fc8000f8e3cff */
[----:B------:R-:W-:Y:S01]  /*2da0*/  SHF.L.U32 R3, R3, 0x1f, RZ ;  /* 0x0000001f03037819 */ /* 0x000fe200000006ff */
[----:B----4-:R-:W-:-:S07]  /*2db0*/  IMAD.U32 R0, RZ, RZ, UR6 ;  /* 0x00000006ff007e24 */ /* 0x010fce000f8e00ff */
.L_x_53:
[----:B-1----:R1:W2:Y:S02]  /*2dc0*/  SYNCS.PHASECHK.TRANS64.TRYWAIT P0, [R0+URZ], R3 ;  /* 0x00000003000075a7 */ /* 0x0022a400080011ff */
[----:B--2---:R-:W-:Y:S05]  /*2dd0*/  @!P0 NANOSLEEP.SYNCS 0x989680 ;  /* 0x009896800000895d */ /* 0x004fea0003900000 */
[----:B------:R-:W2:Y:S02]  /*2de0*/  @!P0 SYNCS.PHASECHK.TRANS64 P0, [R0+URZ], R3 ;  /* 0x00000003000085a7 */ /* 0x000ea400080010ff */
[----:B--2---:R-:W-:Y:S05]  /*2df0*/  @P0 EXIT ;  /* 0x000000000000094d */ /* 0x004fea0003800000 */
[----:B------:R-:W-:Y:S05]  /*2e00*/  BRA `(.L_x_53) ;  /* 0xfffffffc00ec7947 */ /* 0x000fea000383ffff */
.L_x_18:
[----:B------:R-:W-:-:S04]  /*2e10*/  UISETP.NE.AND UP1, UPT, UR37, URZ, UPT ;  /* 0x000000ff2500728c */ /* 0x000fc8000bf25270 */
[----:B------:R-:W-:-:S09]  /*2e20*/  UISETP.NE.OR UP1, UPT, UR8, 0x1, UP1 ;  /* 0x000000010800788c */ /* 0x000fd20008f25670 */
[----:B------:R-:W-:Y:S05]  /*2e30*/  BRA.U UP1, `(.L_x_54) ;  /* 0x0000000501487547 */ /* 0x000fea000b800000 */
[----:B------:R-:W-:Y:S01]  /*2e40*/  ISETP.NE.AND P2, PT, R2, RZ, PT ;  /* 0x000000ff0200720c */ /* 0x000fe20003f45270 */
[----:B------:R-:W-:Y:S01]  /*2e50*/  IMAD.MOV.U32 R12, RZ, RZ, 0x1 ;  /* 0x00000001ff0c7424 */ /* 0x000fe200078e00ff */
[----:B------:R-:W-:Y:S02]  /*2e60*/  CS2R R10, SRZ ;  /* 0x00000000000a7805 */ /* 0x000fe4000001ff00 */
[----:B------:R-:W-:Y:S01]  /*2e70*/  CS2R R8, SRZ ;  /* 0x0000000000087805 */ /* 0x000fe2000001ff00 */
[----:B------:R-:W-:Y:S01]  /*2e80*/  UMOV UR4, 0x400 ;  /* 0x0000040000047882 */ /* 0x000fe20000000000 */
[----:B------:R-:W-:Y:S01]  /*2e90*/  UMOV UR6, URZ ;  /* 0x000000ff00067c82 */ /* 0x000fe20008000000 */
[----:B------:R-:W-:-:S12]  /*2ea0*/  ULEA UR37, UR37, UR4, 0x18 ;  /* 0x0000000425257291 */ /* 0x000fd8000f8ec0ff */
.L_x_58:
[----:B------:R-:W-:Y:S02]  /*2eb0*/  LEA R0, R8, UR37, 0x3 ;  /* 0x0000002508007c11 */ /* 0x000fe4000f8e18ff */
[----:B------:R-:W-:-:S03]  /*2ec0*/  SHF.L.U32 R5, R9, 0x1f, RZ ;  /* 0x0000001f09057819 */ /* 0x000fc600000006ff */
[----:B------:R-:W-:Y:S01]  /*2ed0*/  VIADD R4, R0, 0x1b0 ;  /* 0x000001b000047836 */ /* 0x000fe20000000000 */
[----:B------:R-:W1:Y:S02]  /*2ee0*/  SYNCS.PHASECHK.TRANS64.TRYWAIT P0, [R0+URZ+0x1a0], R5 ;  /* 0x0001a005000075a7 */ /* 0x000e6400080011ff */
[----:B-1----:R-:W-:Y:S05]  /*2ef0*/  @!P0 BRA `(.L_x_55) ;  /* 0x00000050008c8947 */ /* 0x002fea0003800000 */
.L_x_155:
[----:B------:R-:W-:Y:S01]  /*2f00*/  ULEA UR5, UR6, UR37, 0x3 ;  /* 0x0000002506057291 */ /* 0x000fe2000f8e18ff */
[----:B------:R-:W-:Y:S02]  /*2f10*/  PRMT R4, RZ, 0x654, R4 ;  /* 0x00000654ff047816 */ /* 0x000fe40000000004 */
[----:B-1----:R-:W-:Y:S01]  /*2f20*/  SHF.L.U32 R5, R12, 0x1f, RZ ;  /* 0x0000001f0c057819 */ /* 0x002fe200000006ff */
[----:B------:R-:W-:Y:S01]  /*2f30*/  UIADD3 UR4, UPT, UPT, UR5, 0x140, URZ ;  /* 0x0000014005047890 */ /* 0x000fe2000fffe0ff */
[----:B------:R1:W-:Y:S05]  /*2f40*/  SYNCS.ARRIVE.TRANS64.RED.A1T0 RZ, [R4+URZ], RZ ;  /* 0x000000ff04ff79a7 */ /* 0x0003ea00081004ff */
[----:B------:R-:W-:Y:S01]  /*2f50*/  IMAD.U32 R7, RZ, RZ, UR4 ;  /* 0x00000004ff077e24 */ /* 0x000fe2000f8e00ff */
[----:B------:R-:W2:Y:S04]  /*2f60*/  SYNCS.PHASECHK.TRANS64.TRYWAIT P0, [UR5+0x150], R5 ;  /* 0x00015005ff0075a7 */ /* 0x000ea80008001105 */
[----:B------:R-:W-:Y:S01]  /*2f70*/  PRMT R6, R2, 0x654, R7 ;  /* 0x0000065402067816 */ /* 0x000fe20000000007 */
[----:B-1----:R-:W-:Y:S01]  /*2f80*/  @!P2 IMAD.MOV.U32 R4, RZ, RZ, 0x10 ;  /* 0x00000010ff04a424 */ /* 0x002fe200078e00ff */
[----:B--2---:R-:W-:Y:S06]  /*2f90*/  @!P0 BRA `(.L_x_56) ;  /* 0x0000005000788947 */ /* 0x004fec0003800000 */
.L_x_157:
[----:B------:R-:W-:Y:S01]  /*2fa0*/  ULEA UR4, UR6, UR37, 0x4 ;  /* 0x0000002506047291 */ /* 0x000fe2000f8e20ff */
[----:B------:R-:W-:Y:S01]  /*2fb0*/  SEL R3, R6, R3, !P2 ;  /* 0x0000000306037207 */ /* 0x000fe20005000000 */
[----:B------:R-:W-:Y:S01]  /*2fc0*/  UIADD3 UR5, UPT, UPT, UR5, 0x140, URZ ;  /* 0x0000014005057890 */ /* 0x000fe2000fffe0ff */
[----:B-1----:R-:W-:Y:S01]  /*2fd0*/  LEA R0, R11, UR37, 0x3 ;  /* 0x000000250b007c11 */ /* 0x002fe2000f8e18ff */
[----:B------:R-:W-:Y:S01]  /*2fe0*/  UIADD3 UR4, UPT, UPT, UR4, 0x1d0, URZ ;  /* 0x000001d004047890 */ /* 0x000fe2000fffe0ff */
[----:B------:R-:W-:Y:S01]  /*2ff0*/  SHF.L.U32 R5, R10, 0x1f, RZ ;  /* 0x0000001f0a057819 */ /* 0x000fe200000006ff */
[----:B------:R1:W-:Y:S01]  /*3000*/  @!P2 SYNCS.ARRIVE.TRANS64.RED RZ, [R3+URZ], R4 ;  /* 0x0000000403ffa9a7 */ /* 0x0003e200080004ff */
[----:B------:R-:W-:Y:S01]  /*3010*/  UIADD3 UR6, UPT, UPT, UR6, 0x1, URZ ;  /* 0x0000000106067890 */ /* 0x000fe2000fffe0ff */
[----:B------:R-:W-:-:S03]  /*3020*/  VIADD R8, R8, 0x1 ;  /* 0x0000000108087836 */ /* 0x000fc60000000000 */
[----:B------:R-:W-:Y:S02]  /*3030*/  UISETP.NE.AND UP0, UPT, UR6, 0x2, UPT ;  /* 0x000000020600788c */ /* 0x000fe4000bf05270 */
[----:B------:R-:W-:Y:S06]  /*3040*/  UGETNEXTWORKID.BROADCAST [UR4], [UR5] ;  /* 0x00000000040073ca */ /* 0x000fec0008000100 */
[----:B------:R-:W-:Y:S01]  /*3050*/  USEL UR4, URZ, 0x1, UP0 ;  /* 0x00000001ff047887 */ /* 0x000fe20008000000 */
[----:B------:R-:W-:Y:S01]  /*3060*/  ISETP.NE.AND P0, PT, R8, 0x2, PT ;  /* 0x000000020800780c */ /* 0x000fe20003f05270 */
[----:B------:R-:W-:Y:S01]  /*3070*/  USEL UR6, UR6, URZ, UP0 ;  /* 0x000000ff06067287 */ /* 0x000fe20008000000 */
[----:B------:R-:W2:Y:S03]  /*3080*/  SYNCS.PHASECHK.TRANS64.TRYWAIT P1, [R0+URZ+0x140], R5 ;  /* 0x00014005000075a7 */ /* 0x000ea600080211ff */
[----:B------:R-:W-:Y:S01]  /*3090*/  LOP3.LUT R12, R12, UR4, RZ, 0x3c, !PT ;  /* 0x000000040c0c7c12 */ /* 0x000fe2000f8e3cff */
[----:B-12---:R-:W-:Y:S07]  /*30a0*/  @!P1 BRA `(.L_x_57) ;  /* 0x00000050004c9947 */ /* 0x006fee0003800000 */
.L_x_158:
[C---:B------:R-:W-:Y:S01]  /*30b0*/  LEA R4, R11.reuse, UR37, 0x4 ;  /* 0x000000250b047c11 */ /* 0x040fe2000f8e20ff */
[----:B-1----:R-:W-:Y:S01]  /*30c0*/  VIADD R0, R0, 0x150 ;  /* 0x0000015000007836 */ /* 0x002fe20000000000 */
[----:B------:R-:W-:Y:S01]  /*30d0*/  SEL R8, R8, RZ, P0 ;  /* 0x000000ff08087207 */ /* 0x000fe20000000000 */
[----:B------:R-:W-:-:S03]  /*30e0*/  VIADD R11, R11, 0x1 ;  /* 0x000000010b0b7836 */ /* 0x000fc60000000000 */
[----:B------:R-:W1:Y:S01]  /*30f0*/  LDS.128 R4, [R4+0x1d0] ;  /* 0x0001d00004047984 */ /* 0x000e620000000c00 */
[----:B------:R-:W-:Y:S02]  /*3100*/  PRMT R0, RZ, 0x654, R0 ;  /* 0x00000654ff007816 */ /* 0x000fe40000000000 */
[C---:B------:R-:W-:Y:S01]  /*3110*/  ISETP.NE.AND P1, PT, R11.reuse, 0x2, PT ;  /* 0x000000020b00780c */ /* 0x040fe20003f25270 */
[----:B------:R-:W-:Y:S01]  /*3120*/  @!PT LDS RZ, [RZ] ;  /* 0x00000000fffff984 */ /* 0x000fe20000000800 */
[----:B------:R-:W-:Y:S01]  /*3130*/  @!PT LDS RZ, [RZ] ;  /* 0x00000000fffff984 */ /* 0x000fe20000000800 */
[----:B------:R-:W-:Y:S01]  /*3140*/  @!PT LDS RZ, [RZ] ;  /* 0x00000000fffff984 */ /* 0x000fe20000000800 */
[----:B------:R-:W-:Y:S01]  /*3150*/  @!PT LDS RZ, [RZ] ;  /* 0x00000000fffff984 */ /* 0x000fe20000000800 */
[----:B------:R2:W-:Y:S06]  /*3160*/  MEMBAR.ALL.CTA ;  /* 0x0000000000007992 */ /* 0x0005ec0000008000 */
[----:B--2---:R-:W2:Y:S01]  /*3170*/  FENCE.VIEW.ASYNC.S ;  /* 0x00000000000073c6 */ /* 0x004ea20000000000 */
[----:B------:R-:W-:Y:S01]  /*3180*/  SEL R11, R11, RZ, P1 ;  /* 0x000000ff0b0b7207 */ /* 0x000fe20000800000 */
[----:B--2---:R2:W-:Y:S01]  /*3190*/  SYNCS.ARRIVE.TRANS64.RED.A1T0 RZ, [R0+URZ], RZ ;  /* 0x000000ff00ff79a7 */ /* 0x0045e200081004ff */
[----:B-1----:R-:W-:-:S02]  /*31a0*/  LOP3.LUT P3, RZ, R6, 0x1, RZ, 0xc0, !PT ;  /* 0x0000000106ff7812 */ /* 0x002fc4000786c0ff */
[----:B------:R-:W-:-:S04]  /*31b0*/  SEL R5, RZ, 0x1, P1 ;  /* 0x00000001ff057807 */ /* 0x000fc80000800000 */
[----:B------:R-:W-:Y:S02]  /*31c0*/  LOP3.LUT R10, R10, R5, RZ, 0x3c, !PT ;  /* 0x000000050a0a7212 */ /* 0x000fe400078e3cff */
[----:B--2---:R-:W-:-:S04]  /*31d0*/  SEL R0, RZ, 0x1, P0 ;  /* 0x00000001ff007807 */ /* 0x004fc80000000000 */
[----:B------:R-:W-:Y:S01]  /*31e0*/  LOP3.LUT R9, R9, R0, RZ, 0x3c, !PT ;  /* 0x0000000009097212 */ /* 0x000fe200078e3cff */
[----:B------:R-:W-:Y:S06]  /*31f0*/  @P3 BRA `(.L_x_58) ;  /* 0xfffffffc002c3947 */ /* 0x000fec000383ffff */
[----:B------:R-:W-:Y:S01]  /*3200*/  ULEA UR5, UR6, UR37, 0x3 ;  /* 0x0000002506057291 */ /* 0x000fe2000f8e18ff */
[----:B------:R-:W-:-:S08]  /*3210*/  SHF.L.U32 R3, R12, 0x1f, RZ ;  /* 0x0000001f0c037819 */ /* 0x000fd000000006ff */
[----:B------:R-:W1:Y:S02]  /*3220*/  SYNCS.PHASECHK.TRANS64 P0, [UR5+0x150], R3 ;  /* 0x00015003ff0075a7 */ /* 0x000e640008001005 */
[----:B-1----:R-:W-:Y:S05]  /*3230*/  @P0 BRA `(.L_x_59) ;  /* 0x0000000000080947 */ /* 0x002fea0003800000 */
[----:B------:R-:W1:Y:S02]  /*3240*/  SYNCS.PHASECHK.TRANS64.TRYWAIT P0, [UR5+0x150], R3 ;  /* 0x00015003ff0075a7 */ /* 0x000e640008001105 */
[----:B-1----:R-:W-:Y:S05]  /*3250*/  @!P0 BRA `(.L_x_60) ;  /* 0x0000004c00f48947 */ /* 0x002fea0003800000 */
.L_x_59:
[----:B------:R-:W-:-:S04]  /*3260*/  UIADD3 UR4, UPT, UPT, UR6, 0x1, URZ ;  /* 0x0000000106047890 */ /* 0x000fc8000fffe0ff */
[----:B------:R-:W-:-:S04]  /*3270*/  UISETP.NE.AND UP0, UPT, UR4, 0x2, UPT ;  /* 0x000000020400788c */ /* 0x000fc8000bf05270 */
[----:B------:R-:W-:Y:S02]  /*3280*/  USEL UR7, URZ, 0x1, UP0 ;  /* 0x00000001ff077887 */ /* 0x000fe40008000000 */
[----:B------:R-:W-:-:S04]  /*3290*/  USEL UR4, UR4, URZ, UP0 ;  /* 0x000000ff04047287 */ /* 0x000fc80008000000 */
[----:B------:R-:W-:Y:S01]  /*32a0*/  ULEA UR4, UR4, UR37, 0x3 ;  /* 0x0000002504047291 */ /* 0x000fe2000f8e18ff */
[----:B-1----:R-:W-:-:S04]  /*32b0*/  LOP3.LUT R3, R12, UR7, RZ, 0x3c, !PT ;  /* 0x000000070c037c12 */ /* 0x002fc8000f8e3cff */
[----:B------:R-:W-:-:S04]  /*32c0*/  SHF.L.U32 R0, R3, 0x1f, RZ ;  /* 0x0000001f03007819 */ /* 0x000fc800000006ff */
[----:B------:R-:W1:Y:S02]  /*32d0*/  SYNCS.PHASECHK.TRANS64 P0, [UR4+0x150], R0 ;  /* 0x00015000ff0075a7 */ /* 0x000e640008001004 */
[----:B-1----:R-:W-:Y:S05]  /*32e0*/  @P0 EXIT ;  /* 0x000000000000094d */ /* 0x002fea0003800000 */
[----:B------:R-:W-:Y:S02]  /*32f0*/  SHF.L.U32 R3, R3, 0x1f, RZ ;  /* 0x0000001f03037819 */ /* 0x000fe400000006ff */
[----:B------:R-:W-:-:S07]  /*3300*/  MOV R0, UR4 ;  /* 0x0000000400007c02 */ /* 0x000fce0008000f00 */
.L_x_61:
[----:B-1----:R1:W2:Y:S02]  /*3310*/  SYNCS.PHASECHK.TRANS64.TRYWAIT P0, [R0+URZ+0x150], R3 ;  /* 0x00015003000075a7 */ /* 0x0022a400080011ff */
[----:B--2---:R-:W-:Y:S05]  /*3320*/  @!P0 NANOSLEEP.SYNCS 0x989680 ;  /* 0x009896800000895d */ /* 0x004fea0003900000 */
[----:B------:R-:W2:Y:S02]  /*3330*/  @!P0 SYNCS.PHASECHK.TRANS64 P0, [R0+URZ+0x150], R3 ;  /* 0x00015003000085a7 */ /* 0x000ea400080010ff */
[----:B--2---:R-:W-:Y:S05]  /*3340*/  @P0 EXIT ;  /* 0x000000000000094d */ /* 0x004fea0003800000 */
[----:B------:R-:W-:Y:S05]  /*3350*/  BRA `(.L_x_61) ;  /* 0xfffffffc00ec7947 */ /* 0x000fea000383ffff */
.L_x_54:
[----:B------:R-:W-:-:S09]  /*3360*/  UISETP.NE.AND UP1, UPT, UR8, URZ, UPT ;  /* 0x000000ff0800728c */ /* 0x000fd2000bf25270 */
[----:B------:R-:W-:Y:S05]  /*3370*/  BRA.U UP1, `(.L_x_62) ;  /* 0x0000000d01907547 */ /* 0x000fea000b800000 */
[----:B------:R-:W-:Y:S01]  /*3380*/  UMOV UR4, 0x40 ;  /* 0x0000004000047882 */ /* 0x000fe20000000000 */
[----:B------:R-:W-:Y:S01]  /*3390*/  NOP ;  /* 0x0000000000007918 */ /* 0x000fe20000000000 */
[----:B------:R-:W-:Y:S01]  /*33a0*/  ULEA UR4, UR37, UR4, 0x18 ;  /* 0x0000000425047291 */ /* 0x000fe2000f8ec0ff */
[----:B------:R-:W-:Y:S02]  /*33b0*/  UMOV UR5, 0x400 ;  /* 0x0000040000057882 */ /* 0x000fe40000000000 */
[----:B------:R-:W-:-:S06]  /*33c0*/  ULEA UR37, UR37, UR5, 0x18 ;  /* 0x0000000525257291 */ /* 0x000fcc000f8ec0ff */
[----:B------:R-:W1:Y:S02]  /*33d0*/  LDS.U8 R0, [UR4+0x1c] ;  /* 0x00001c04ff007984 */ /* 0x000e640008000000 */
[----:B-1----:R-:W-:-:S13]  /*33e0*/  ISETP.NE.AND P0, PT, R0, RZ, PT ;  /* 0x000000ff0000720c */ /* 0x002fda0003f05270 */
[----:B------:R-:W-:Y:S05]  /*33f0*/  @P0 BRA `(.L_x_63) ;  /* 0x0000000000580947 */ /* 0x000fea0003800000 */
[----:B------:R-:W-:-:S13]  /*3400*/  ELECT P0, URZ, PT ;  /* 0x0000000000ff782f */ /* 0x000fda0003800000 */
[----:B------:R-:W-:Y:S05]  /*3410*/  @!P0 BRA `(.L_x_64) ;  /* 0x0000000000608947 */ /* 0x000fea0003800000 */
[----:B------:R-:W-:Y:S01]  /*3420*/  UMOV UR5, 0x10 ;  /* 0x0000001000057882 */ /* 0x000fe20000000000 */
[----:B------:R-:W-:Y:S01]  /*3430*/  HFMA2 R0, -RZ, RZ, 0, 5.9604644775390625e-08 ;  /* 0x00000001ff007431 */ /* 0x000fe200000001ff */
[----:B------:R-:W-:-:S03]  /*3440*/  MOV R2, 0xffff ;  /* 0x0000ffff00027802 */ /* 0x000fc60000000f00 */
[----:B------:R-:W-:Y:S04]  /*3450*/  DEPBAR.LE SB1, 0x36 ;  /* 0x00009d800000791a */ /* 0x000fe80000000000 */
[----:B------:R-:W1:Y:S02]  /*3460*/  UTCATOMSWS.FIND_AND_SET.ALIGN UP0, UR5, UR5 ;  /* 0x00000005000575e3 */ /* 0x000e640008000800 */
[----:B-1----:R-:W-:Y:S01]  /*3470*/  MOV R3, UR5 ;  /* 0x0000000500037c02 */ /* 0x002fe20008000f00 */
[----:B------:R-:W-:Y:S06]  /*3480*/  BRA.U UP0, `(.L_x_65) ;  /* 0x0000000100187547 */ /* 0x000fec000b800000 */
.L_x_66:
[----:B------:R-:W-:Y:S05]  /*3490*/  NANOSLEEP 0x64 ;  /* 0x000000640000795d */ /* 0x000fea0003800000 */
[----:B------:R-:W-:-:S05]  /*34a0*/  UMOV UR5, 0x10 ;  /* 0x0000001000057882 */ /* 0x000fca0000000000 */
[----:B------:R-:W-:Y:S04]  /*34b0*/  DEPBAR.LE SB1, 0x36 ;  /* 0x00009d800000791a */ /* 0x000fe80000000000 */
[----:B------:R-:W1:Y:S02]  /*34c0*/  UTCATOMSWS.FIND_AND_SET.ALIGN UP0, UR5, UR5 ;  /* 0x00000005000575e3 */ /* 0x000e640008000800 */
[----:B-1----:R-:W-:Y:S01]  /*34d0*/  MOV R3, UR5 ;  /* 0x0000000500037c02 */ /* 0x002fe20008000f00 */
[----:B------:R-:W-:Y:S05]  /*34e0*/  BRA.U !UP0, `(.L_x_66) ;  /* 0xfffffffd08e87547 */ /* 0x000fea000b83ffff */
.L_x_65:
[-C--:B------:R-:W-:Y:S02]  /*34f0*/  SHF.L.U32 R2, R2, R3.reuse, RZ ;  /* 0x0000000302027219 */ /* 0x080fe400000006ff */
[----:B------:R-:W-:Y:S01]  /*3500*/  SHF.L.U32 R0, R0, R3, RZ ;  /* 0x0000000300007219 */ /* 0x000fe200000006ff */
[----:B------:R-:W-:Y:S02]  /*3510*/  IMAD.SHL.U32 R3, R3, 0x20, RZ ;  /* 0x0000002003037824 */ /* 0x000fe400078e00ff */
[----:B------:R1:W-:Y:S04]  /*3520*/  ATOMS.OR RZ, [UR4+0x14], R2 ;  /* 0x00001402ffff798c */ /* 0x0003e8000b000004 */
[----:B------:R1:W-:Y:S04]  /*3530*/  ATOMS.OR RZ, [UR4+0x18], R0 ;  /* 0x00001800ffff798c */ /* 0x0003e8000b000004 */
[----:B------:R1:W-:Y:S01]  /*3540*/  STS [UR37+0x1f0], R3 ;  /* 0x0001f003ff007988 */ /* 0x0003e20008000825 */
[----:B------:R-:W-:Y:S05]  /*3550*/  BRA `(.L_x_64) ;  /* 0x0000000000107947 */ /* 0x000fea0003800000 */
.L_x_63:
[----:B------:R-:W-:Y:S02]  /*3560*/  MOV R0, 0xffffffff ;  /* 0xffffffff00007802 */ /* 0x000fe40000000f00 */
[----:B------:R-:W-:-:S03]  /*3570*/  MOV R2, 0x35a0 ;  /* 0x000035a000027802 */ /* 0x000fc60000000f00 */
[----:B------:R1:W-:Y:S04]  /*3580*/  STS [UR37+0x1f0], R0 ;  /* 0x0001f000ff007988 */ /* 0x0003e80008000825 */
[----:B-1-3-5:R-:W-:Y:S05]  /*3590*/  CALL.REL.NOINC `($__internal_1_$__cuda_sm10x_tcgen05_guardrail_trap_phase_invalid_during_alloc) ;  /* 0x0000005000b07944 */ /* 0x02afea0003c00000 */
.L_x_64:
[----:B------:R-:W-:Y:S05]  /*35a0*/  WARPSYNC.ALL ;  /* 0x0000000000007948 */ /* 0x000fea0003800000 */
[----:B------:R-:W2:Y:S01]  /*35b0*/  S2UR UR6, SR_CgaCtaId ;  /* 0x00000000000679c3 */ /* 0x000ea20000008800 */
[----:B------:R-:W-:Y:S01]  /*35c0*/  UMOV UR4, 0x400 ;  /* 0x0000040000047882 */ /* 0x000fe20000000000 */
[----:B------:R-:W-:-:S06]  /*35d0*/  NOP ;  /* 0x0000000000007918 */ /* 0x000fcc0000000000 */
[----:B------:R-:W-:Y:S06]  /*35e0*/  BAR.ARV 0x6, 0xa0 ;  /* 0x0182800000007b1d */ /* 0x000fec0000002000 */
[----:B------:R-:W4:Y:S01]  /*35f0*/  LDCU UR7, c[0x0][0x38c] ;  /* 0x00007180ff0777ac */ /* 0x000f220008000800 */
[----:B------:R-:W-:Y:S01]  /*3600*/  IMAD.MOV.U32 R11, RZ, RZ, 0x1 ;  /* 0x00000001ff0b7424 */ /* 0x000fe200078e00ff */
[----:B------:R-:W-:Y:S01]  /*3610*/  CS2R R8, SRZ ;  /* 0x0000000000087805 */ /* 0x000fe2000001ff00 */
[----:B------:R-:W-:Y:S01]  /*3620*/  IMAD.MOV.U32 R10, RZ, RZ, RZ ;  /* 0x000000ffff0a7224 */ /* 0x000fe200078e00ff */
[----:B------:R-:W-:Y:S01]  /*3630*/  UMOV UR17, URZ ;  /* 0x000000ff00117c82 */ /* 0x000fe20008000000 */
[----:B------:R-:W-:Y:S01]  /*3640*/  UMOV UR16, URZ ;  /* 0x000000ff00107c82 */ /* 0x000fe20008000000 */
[----:B------:R-:W-:Y:S01]  /*3650*/  UMOV UR22, 0x0 ;  /* 0x0000000000167882 */ /* 0x000fe20000000000 */
[----:B------:R-:W-:Y:S01]  /*3660*/  UMOV UR23, 0x4210090 ;  /* 0x0421009000177882 */ /* 0x000fe20000000000 */
[----:B------:R-:W-:Y:S01]  /*3670*/  UMOV UR20, 0x0 ;  /* 0x0000000000147882 */ /* 0x000fe20000000000 */
[----:B------:R-:W-:Y:S01]  /*3680*/  UMOV UR21, 0x4210090 ;  /* 0x0421009000157882 */ /* 0x000fe20000000000 */
[----:B--2---:R-:W-:Y:S01]  /*3690*/  ULEA UR6, UR6, UR4, 0x18 ;  /* 0x0000000406067291 */ /* 0x004fe2000f8ec0ff */
[----:B------:R-:W2:Y:S03]  /*36a0*/  LDCU UR4, c[0x0][0x38c] ;  /* 0x00007180ff0477ac */ /* 0x000ea60008000800 */
[----:B------:R-:W-:-:S02]  /*36b0*/  UIADD3 UR11, UPT, UPT, UR6, 0x4400, URZ ;  /* 0x00004400060b7890 */ /* 0x000fc4000fffe0ff */
[----:B----4-:R-:W-:-:S03]  /*36c0*/  UIADD3 UR7, UPT, UPT, UR7, 0x3f, URZ ;  /* 0x0000003f07077890 */ /* 0x010fc6000fffe0ff */
[----:B-1----:R-:W1:Y:S01]  /*36d0*/  LDS R0, [UR6+0x1f0] ;  /* 0x0001f006ff007984 */ /* 0x002e620008000800 */
[----:B------:R-:W-:Y:S02]  /*36e0*/  UIADD3 UR18, UPT, UPT, UR6, 0x15400, URZ ;  /* 0x0001540006127890 */ /* 0x000fe4000fffe0ff */
[----:B------:R-:W-:Y:S02]  /*36f0*/  USHF.R.S32.HI UR5, URZ, 0x1f, UR7 ;  /* 0x0000001fff057899 */ /* 0x000fe40008011407 */
[----:B------:R-:W-:Y:S02]  /*3700*/  USHF.R.U32.HI UR11, URZ, 0x4, UR11 ;  /* 0x00000004ff0b7899 */ /* 0x000fe4000801160b */
[----:B------:R-:W-:Y:S02]  /*3710*/  ULEA.HI UR5, UR5, UR7, URZ, 0x6 ;  /* 0x0000000705057291 */ /* 0x000fe4000f8f30ff */
[----:B------:R-:W-:Y:S02]  /*3720*/  USHF.R.U32.HI UR18, URZ, 0x4, UR18 ;  /* 0x00000004ff127899 */ /* 0x000fe40008011612 */
[----:B------:R-:W-:-:S02]  /*3730*/  USHF.R.S32.HI UR5, URZ, 0x6, UR5 ;  /* 0x00000006ff057899 */ /* 0x000fc40008011405 */
[----:B------:R-:W-:Y:S02]  /*3740*/  ULOP3.LUT UR11, UR11, 0x3fff, URZ, 0xc0, !UPT ;  /* 0x00003fff0b0b7892 */ /* 0x000fe4000f8ec0ff */
[----:B------:R-:W-:Y:S02]  /*3750*/  UISETP.LT.AND UP0, UPT, UR5, 0x1, UPT ;  /* 0x000000010500788c */ /* 0x000fe4000bf01270 */
[----:B------:R-:W-:Y:S02]  /*3760*/  ULOP3.LUT UR18, UR18, 0x3fff, URZ, 0xc0, !UPT ;  /* 0x00003fff12127892 */ /* 0x000fe4000f8ec0ff */
[----:B------:R-:W-:Y:S02]  /*3770*/  USEL UR10, UR5, 0x1, !UP0 ;  /* 0x00000001050a7887 */ /* 0x000fe4000c000000 */
[----:B------:R-:W-:Y:S02]  /*3780*/  ULOP3.LUT UR11, UR11, 0x10000, URZ, 0xfc, !UPT ;  /* 0x000100000b0b7892 */ /* 0x000fe4000f8efcff */
[----:B------:R-:W-:-:S02]  /*3790*/  UIADD3 UR10, UPT, UPT, -UR10, URZ, URZ ;  /* 0x000000ff0a0a7290 */ /* 0x000fc4000fffe1ff */
[----:B--2---:R-:W-:Y:S01]  /*37a0*/  UISETP.GE.AND UP3, UPT, UR4, 0x1, UPT ;  /* 0x000000010400788c */ /* 0x004fe2000bf66270 */
[----:B-1----:R-:W-:-:S15]  /*37b0*/  R2UR UR19, R0 ;  /* 0x00000000001372ca */ /* 0x002fde00000e0000 */
.L_x_73:
[----:B------:R-:W-:Y:S02]  /*37c0*/  LEA R0, R10, UR6, 0x3 ;  /* 0x000000060a007c11 */ /* 0x000fe4000f8e18ff */
[----:B------:R-:W-:Y:S02]  /*37d0*/  SHF.L.U32 R5, R9, 0x1f, RZ ;  /* 0x0000001f09057819 */ /* 0x000fe400000006ff */
[----:B------:R-:W-:Y:S01]  /*37e0*/  PLOP3.LUT P0, PT, PT, PT, UP3, 0x80, 0x8 ;  /* 0x000000000008781c */ /* 0x000fe20003f0f038 */
[----:B------:R-:W-:Y:S01]  /*37f0*/  VIADD R3, R0, 0x150 ;  /* 0x0000015000037836 */ /* 0x000fe20000000000 */
[----:B-1----:R-:W1:Y:S02]  /*3800*/  SYNCS.PHASECHK.TRANS64.TRYWAIT P1, [R0+URZ+0x140], R5 ;  /* 0x00014005000075a7 */ /* 0x002e6400080211ff */
[----:B-1--4-:R-:W-:Y:S09]  /*3810*/  @!P1 BRA `(.L_x_67) ;  /* 0x00000048009c9947 */ /* 0x012ff20003800000 */
.L_x_160:
[----:B------:R-:W-:Y:S01]  /*3820*/  LEA R4, R10, UR6, 0x4 ;  /* 0x000000060a047c11 */ /* 0x000fe2000f8e20ff */
[----:B------:R-:W-:Y:S01]  /*3830*/  @UP3 ULEA UR4, UR16, UR6, 0x3 ;  /* 0x0000000610043291 */ /* 0x000fe2000f8e18ff */
[----:B------:R-:W-:Y:S01]  /*3840*/  PLOP3.LUT P2, PT, PT, PT, PT, 0x80, 0x8 ;  /* 0x000000000008781c */ /* 0x000fe20003f4f070 */
[----:B------:R-:W-:Y:S01]  /*3850*/  ULEA UR8, UR17, UR6, 0x3 ;  /* 0x0000000611087291 */ /* 0x000fe2000f8e18ff */
[----:B------:R-:W-:Y:S02]  /*3860*/  PRMT R3, RZ, 0x654, R3 ;  /* 0x00000654ff037816 */ /* 0x000fe40000000003 */
[----:B-1----:R-:W1:Y:S01]  /*3870*/  LDS.128 R4, [R4+0x1d0] ;  /* 0x0001d00004047984 */ /* 0x002e620000000c00 */
[----:B------:R-:W-:Y:S02]  /*3880*/  @P0 SHF.L.U32 R2, R8, 0x1f, RZ ;  /* 0x0000001f08020819 */ /* 0x000fe400000006ff */
[----:B------:R-:W-:Y:S01]  /*3890*/  SHF.L.U32 R0, R11, 0x1f, RZ ;  /* 0x0000001f0b007819 */ /* 0x000fe200000006ff */
[----:B------:R-:W-:Y:S01]  /*38a0*/  @!PT LDS RZ, [RZ] ;  /* 0x00000000fffff984 */ /* 0x000fe20000000800 */
[----:B------:R-:W-:Y:S01]  /*38b0*/  @!PT LDS RZ, [RZ] ;  /* 0x00000000fffff984 */ /* 0x000fe20000000800 */
[----:B------:R-:W-:Y:S01]  /*38c0*/  @!PT LDS RZ, [RZ] ;  /* 0x00000000fffff984 */ /* 0x000fe20000000800 */
[----:B------:R-:W-:Y:S01]  /*38d0*/  @!PT LDS RZ, [RZ] ;  /* 0x00000000fffff984 */ /* 0x000fe20000000800 */
[----:B------:R2:W-:Y:S06]  /*38e0*/  MEMBAR.ALL.CTA ;  /* 0x0000000000007992 */ /* 0x0005ec0000008000 */
[----:B--2---:R-:W2:Y:S02]  /*38f0*/  FENCE.VIEW.ASYNC.S ;  /* 0x00000000000073c6 */ /* 0x004ea40000000000 */
[----:B--2---:R2:W-:Y:S01]  /*3900*/  SYNCS.ARRIVE.TRANS64.RED.A1T0 RZ, [R3+URZ], RZ ;  /* 0x000000ff03ff79a7 */ /* 0x0045e200081004ff */
[----:B------:R2:W4:Y:S01]  /*3910*/  @P0 SYNCS.PHASECHK.TRANS64.TRYWAIT P2, [UR4], R2 ;  /* 0x00000002ff0005a7 */ /* 0x0005220008041104 */
[----:B------:R-:W-:Y:S01]  /*3920*/  ULEA.HI UR4, UR17, UR17, URZ, 0x1 ;  /* 0x0000001111047291 */ /* 0x000fe2000f8f08ff */
[----:B-1----:R-:W-:-:S03]  /*3930*/  LOP3.LUT P1, RZ, R6, 0x1, RZ, 0xc0, !PT ;  /* 0x0000000106ff7812 */ /* 0x002fc6000782c0ff */
[----:B------:R-:W-:Y:S02]  /*3940*/  USHF.L.U32 UR9, UR4, 0x6, URZ ;  /* 0x0000000604097899 */ /* 0x000fe400080006ff */
[----:B------:R-:W-:Y:S02]  /*3950*/  ULOP3.LUT UR4, UR4, 0xffe, URZ, 0xc0, !UPT ;  /* 0x00000ffe04047892 */ /* 0x000fe4000f8ec0ff */
[----:B------:R-:W-:Y:S02]  /*3960*/  ULOP3.LUT UR9, UR9, 0xffffff80, URZ, 0xc0, !UPT ;  /* 0xffffff8009097892 */ /* 0x000fe4000f8ec0ff */
[----:B------:R-:W-:Y:S02]  /*3970*/  UIADD3 UR4, UPT, UPT, -UR4, UR17, URZ ;  /* 0x0000001104047290 */ /* 0x000fe4000fffe1ff */
[----:B------:R-:W-:Y:S01]  /*3980*/  UIADD3 UR9, UPT, UPT, UR19, UR9, URZ ;  /* 0x0000000913097290 */ /* 0x000fe2000fffe0ff */
[----:B------:R-:W1:Y:S03]  /*3990*/  SYNCS.PHASECHK.TRANS64.TRYWAIT P0, [UR8+0x180], R0 ;  /* 0x00018000ff0075a7 */ /* 0x000e660008001108 */
[----:B------:R-:W-:Y:S01]  /*39a0*/  ULEA UR9, UR4, UR9, 0x14 ;  /* 0x0000000904097291 */ /* 0x000fe2000f8ea0ff */
[----:B-12-4-:R-:W-:Y:S11]  /*39b0*/  @!P0 BRA `(.L_x_68) ;  /* 0x0000004800488947 */ /* 0x016ff60003800000 */
.L_x_162:
[----:B------:R-:W-:Y:S01]  /*39c0*/  IADD3 R10, PT, PT, R10, 0x1, RZ ;  /* 0x000000010a0a7810 */ /* 0x000fe20007ffe0ff */
[----:B------:R-:W-:Y:S06]  /*39d0*/  BRA.U !UP3, `(.L_x_69) ;  /* 0x000000010b987547 */ /* 0x000fec000b800000 */
[----:B------:R-:W-:Y:S01]  /*39e0*/  UPLOP3.LUT UP4, UPT, UPT, UPT, UPT, 0x40, 0x4 ;  /* 0x000000000004789c */ /* 0x000fe20003f8e870 */
[----:B------:R-:W-:Y:S01]  /*39f0*/  UMOV UR15, UR10 ;  /* 0x0000000a000f7c82 */ /* 0x000fe20008000000 */
[----:B------:R-:W-:Y:S01]  /*3a00*/  UMOV UR14, UR5 ;  /* 0x00000005000e7c82 */ /* 0x000fe20008000000 */
[----:B------:R-:W-:-:S08]  /*3a10*/  UMOV UR13, UR16 ;  /* 0x00000010000d7c82 */ /* 0x000fd00008000000 */
.L_x_72:
[----:B------:R-:W-:Y:S02]  /*3a20*/  UIADD3 UR15, UPT, UPT, UR15, 0x1, URZ ;  /* 0x000000010f0f7890 */ /* 0x000fe4000fffe0ff */
[----:B--2---:R-:W-:Y:S02]  /*3a30*/  ULEA UR7, UR13, UR6, 0x3 ;  /* 0x000000060d077291 */ /* 0x004fe4000f8e18ff */
[----:B------:R-:W-:Y:S01]  /*3a40*/  UISETP.NE.AND UP0, UPT, UR15, URZ, UPT ;  /* 0x000000ff0f00728c */ /* 0x000fe2000bf05270 */
[----:B----4-:R-:W-:Y:S10]  /*3a50*/  @P2 BRA `(.L_x_70) ;  /* 0x00000000000c2947 */ /* 0x010ff40003800000 */
[----:B-1----:R-:W-:Y:S04]  /*3a60*/  SHF.L.U32 R3, R8, 0x1f, RZ ;  /* 0x0000001f08037819 */ /* 0x002fe800000006ff */
[----:B------:R-:W1:Y:S02]  /*3a70*/  SYNCS.PHASECHK.TRANS64.TRYWAIT P0, [UR7], R3 ;  /* 0x00000003ff0075a7 */ /* 0x000e640008001107 */
[----:B-1----:R-:W-:Y:S05]  /*3a80*/  @!P0 BRA `(.L_x_71) ;  /* 0x00000048002c8947 */ /* 0x002fea0003800000 */
.L_x_70:
[----:B------:R-:W-:Y:S01]  /*3a90*/  UISETP.NE.AND UP1, UPT, UR14, 0x1, UPT ;  /* 0x000000010e00788c */ /* 0x000fe2000bf25270 */
[----:B------:R-:W-:Y:S01]  /*3aa0*/  PLOP3.LUT P2, PT, PT, PT, PT, 0x80, 0x8 ;  /* 0x000000000008781c */ /* 0x000fe20003f4f070 */
[----:B------:R-:W-:Y:S02]  /*3ab0*/  UIADD3 UR16, UPT, UPT, UR13, 0x1, URZ ;  /* 0x000000010d107890 */ /* 0x000fe4000fffe0ff */
[----:B------:R-:W-:Y:S02]  /*3ac0*/  ULEA UR24, UR13, UR18, 0x9 ;  /* 0x000000120d187291 */ /* 0x000fe4000f8e48ff */
[----:B------:R-:W-:Y:S01]  /*3ad0*/  UISETP.NE.AND UP2, UPT, UR16, 0x11, UPT ;  /* 0x000000111000788c */ /* 0x000fe2000bf45270 */
[----:B------:R-:W-:Y:S01]  /*3ae0*/  PLOP3.LUT P0, PT, PT, PT, UP1, 0x80, 0x8 ;  /* 0x000000000008781c */ /* 0x000fe20003f0f018 */
[----:B------:R-:W-:Y:S02]  /*3af0*/  ULEA UR26, UR13, UR11, 0x8 ;  /* 0x0000000b0d1a7291 */ /* 0x000fe4000f8e40ff */
[----:B------:R-:W-:Y:S02]  /*3b00*/  USEL UR12, URZ, 0x1, UP2 ;  /* 0x00000001ff0c7887 */ /* 0x000fe40009000000 */
[----:B------:R-:W-:Y:S02]  /*3b10*/  USEL UR16, UR16, URZ, UP2 ;  /* 0x000000ff10107287 */ /* 0x000fe40009000000 */
[----:B------:R-:W-:Y:S02]  /*3b20*/  UIADD3 UR30, UPT, UPT, UR24, 0x100, URZ ;  /* 0x00000100181e7890 */ /* 0x000fe4000fffe0ff */
[----:B------:R-:W-:Y:S01]  /*3b30*/  @UP1 ULEA UR4, UR16, UR6, 0x3 ;  /* 0x0000000610041291 */ /* 0x000fe2000f8e18ff */
[----:B------:R-:W-:Y:S01]  /*3b40*/  LOP3.LUT R8, R8, UR12, RZ, 0x3c, !PT ;  /* 0x0000000c08087c12 */ /* 0x000fe2000f8e3cff */
[----:B------:R-:W-:Y:S02]  /*3b50*/  UIADD3 UR28, UPT, UPT, UR26, 0x2, URZ ;  /* 0x000000021a1c7890 */ /* 0x000fe4000fffe0ff */
[----:B------:R-:W-:Y:S01]  /*3b60*/  UIADD3 UR7, UPT, UPT, UR7, 0x88, URZ ;  /* 0x0000008807077890 */ /* 0x000fe2000fffe0ff */
[----:B-1----:R-:W-:Y:S01]  /*3b70*/  @P0 SHF.L.U32 R0, R8, 0x1f, RZ ;  /* 0x0000001f08000819 */ /* 0x002fe200000006ff */
[----:B------:R-:W-:Y:S01]  /*3b80*/  UMOV UR25, 0x40004040 ;  /* 0x4000404000197882 */ /* 0x000fe20000000000 */
[----:B------:R-:W-:Y:S01]  /*3b90*/  UMOV UR27, 0x80004020 ;  /* 0x80004020001b7882 */ /* 0x000fe20000000000 */
[----:B------:R-:W-:Y:S01]  /*3ba0*/  UMOV UR31, 0x40004040 ;  /* 0x40004040001f7882 */ /* 0x000fe20000000000 */
[----:B------:R2:W4:Y:S01]  /*3bb0*/  @P0 SYNCS.PHASECHK.TRANS64.TRYWAIT P2, [UR4], R0 ;  /* 0x00000000ff0005a7 */ /* 0x0005220008041104 */
[----:B------:R-:W-:Y:S01]  /*3bc0*/  UIADD3 UR14, UPT, UPT, UR14, -0x1, URZ ;  /* 0xffffffff0e0e7890 */ /* 0x000fe2000fffe0ff */
[----:B------:R2:W-:Y:S01]  /*3bd0*/  UTCQMMA gdesc[UR26], gdesc[UR24], tmem[UR9], tmem[UR22], idesc[UR23], UP4 ;  /* 0x00ff16181a0075ea */ /* 0x0005e2000a000309 */
[----:B------:R-:W-:Y:S01]  /*3be0*/  UPLOP3.LUT UP4, UPT, UPT, UPT, UPT, 0x80, 0x8 ;  /* 0x000000000008789c */ /* 0x000fe20003f8f070 */
[----:B------:R-:W-:Y:S01]  /*3bf0*/  UMOV UR29, 0x80004020 ;  /* 0x80004020001d7882 */ /* 0x000fe20000000000 */
[----:B------:R-:W-:Y:S01]  /*3c00*/  UMOV UR13, UR16 ;  /* 0x00000010000d7c82 */ /* 0x000fe20008000000 */
[----:B------:R2:W-:Y:S01]  /*3c10*/  UTCQMMA gdesc[UR28], gdesc[UR30], tmem[UR9], tmem[UR20], idesc[UR21], UPT ;  /* 0x00ff141e1c0075ea */ /* 0x0005e2000b800309 */
[----:B------:R2:W-:Y:S01]  /*3c20*/  UTCBAR [UR7], URZ ;  /* 0x000000ff070073e9 */ /* 0x0005e200080000ff */
[----:B------:R-:W-:Y:S06]  /*3c30*/  BRA.U UP0, `(.L_x_72) ;  /* 0xfffffffd00787547 */ /* 0x000fec000b83ffff */
.L_x_69:
[----:B------:R-:W-:Y:S01]  /*3c40*/  UIADD3 UR17, UPT, UPT, UR17, 0x1, URZ ;  /* 0x0000000111117890 */ /* 0x000fe2000fffe0ff */
[C---:B------:R-:W-:Y:S01]  /*3c50*/  ISETP.NE.AND P0, PT, R10.reuse, 0x2, PT ;  /* 0x000000020a00780c */ /* 0x040fe20003f05270 */
[----:B------:R-:W-:Y:S02]  /*3c60*/  UIADD3 UR8, UPT, UPT, UR8, 0x160, URZ ;  /* 0x0000016008087890 */ /* 0x000fe4000fffe0ff */
[----:B------:R-:W-:Y:S01]  /*3c70*/  UISETP.NE.AND UP0, UPT, UR17, 0x4, UPT ;  /* 0x000000041100788c */ /* 0x000fe2000bf05270 */
[----:B-12---:R-:W-:Y:S02]  /*3c80*/  SEL R0, RZ, 0x1, P0 ;  /* 0x00000001ff007807 */ /* 0x006fe40000000000 */
[----:B------:R-:W-:Y:S01]  /*3c90*/  SEL R10, R10, RZ, P0 ;  /* 0x000000ff0a0a7207 */ /* 0x000fe20000000000 */
[----:B------:R-:W-:Y:S01]  /*3ca0*/  USEL UR4, URZ, 0x1, UP0 ;  /* 0x00000001ff047887 */ /* 0x000fe20008000000 */
[----:B------:R-:W-:Y:S01]  /*3cb0*/  LOP3.LUT R9, R9, R0, RZ, 0x3c, !PT ;  /* 0x0000000009097212 */ /* 0x000fe200078e3cff */
[----:B------:R-:W-:Y:S01]  /*3cc0*/  USEL UR17, UR17, URZ, UP0 ;  /* 0x000000ff11117287 */ /* 0x000fe20008000000 */
[----:B------:R1:W-:Y:S03]  /*3cd0*/  UTCBAR [UR8], URZ ;  /* 0x000000ff080073e9 */ /* 0x0003e600080000ff */
[----:B------:R-:W-:Y:S01]  /*3ce0*/  LOP3.LUT R11, R11, UR4, RZ, 0x3c, !PT ;  /* 0x000000040b0b7c12 */ /* 0x000fe2000f8e3cff */
[----:B------:R-:W-:Y:S07]  /*3cf0*/  @P1 BRA `(.L_x_73) ;  /* 0xfffffff800b01947 */ /* 0x000fee000383ffff */
[----:B------:R-:W2:Y:S01]  /*3d00*/  S2UR UR4, SR_CgaCtaId ;  /* 0x00000000000479c3 */ /* 0x000ea20000008800 */
[----:B------:R-:W-:Y:S01]  /*3d10*/  ELECT P0, URZ, PT ;  /* 0x0000000000ff782f */ /* 0x000fe20003800000 */
[----:B------:R-:W-:Y:S01]  /*3d20*/  IMAD.MOV.U32 R0, RZ, RZ, 0x1 ;  /* 0x00000001ff007424 */ /* 0x000fe200078e00ff */
[----:B------:R-:W-:Y:S01]  /*3d30*/  UIADD3 UR6, UPT, UPT, UR6, 0x180, URZ ;  /* 0x0000018006067890 */ /* 0x000fe2000fffe0ff */
[----:B------:R-:W-:Y:S01]  /*3d40*/  SHF.L.U32 R3, R11, 0x1f, RZ ;  /* 0x0000001f0b037819 */ /* 0x000fe200000006ff */
[----:B------:R-:W-:-:S03]  /*3d50*/  UMOV UR5, 0x40 ;  /* 0x0000004000057882 */ /* 0x000fc60000000000 */
[----:B------:R-:W-:Y:S01]  /*3d60*/  UVIRTCOUNT.DEALLOC.SMPOOL 0x80 ;  /* 0x000000800000784c */ /* 0x000fe20000000000 */
[----:B--2---:R-:W-:Y:S02]  /*3d70*/  ULEA UR4, UR4, UR5, 0x18 ;  /* 0x0000000504047291 */ /* 0x004fe4000f8ec0ff */
[----:B------:R-:W-:-:S07]  /*3d80*/  ULEA UR5, UR17, UR6, 0x3 ;  /* 0x0000000611057291 */ /* 0x000fce000f8e18ff */
[----:B------:R2:W-:Y:S02]  /*3d90*/  @P0 STS.U8 [UR4+0x1c], R0 ;  /* 0x00001c00ff000988 */ /* 0x0005e40008000004 */
[----:B------:R-:W3:Y:S02]  /*3da0*/  SYNCS.PHASECHK.TRANS64.TRYWAIT P0, [UR5], R3 ;  /* 0x00000003ff0075a7 */ /* 0x000ee40008001105 */
[----:B--23--:R-:W-:Y:S05]  /*3db0*/  @!P0 BRA `(.L_x_74) ;  /* 0x0000004400788947 */ /* 0x00cfea0003800000 */
.L_x_165:
[----:B------:R-:W-:-:S04]  /*3dc0*/  UIADD3 UR7, UPT, UPT, UR17, 0x1, URZ ;  /* 0x0000000111077890 */ /* 0x000fc8000fffe0ff */
[----:B------:R-:W-:-:S04]  /*3dd0*/  UISETP.NE.AND UP0, UPT, UR7, 0x4, UPT ;  /* 0x000000040700788c */ /* 0x000fc8000bf05270 */
[----:B-1----:R-:W-:Y:S02]  /*3de0*/  USEL UR8, URZ, 0x1, UP0 ;  /* 0x00000001ff087887 */ /* 0x002fe40008000000 */
[----:B------:R-:W-:-:S04]  /*3df0*/  USEL UR7, UR7, URZ, UP0 ;  /* 0x000000ff07077287 */ /* 0x000fc80008000000 */
[----:B------:R-:W-:Y:S01]  /*3e00*/  ULEA UR5, UR7, UR6, 0x3 ;  /* 0x0000000607057291 */ /* 0x000fe2000f8e18ff */
[----:B------:R-:W-:-:S04]  /*3e10*/  LOP3.LUT R2, R11, UR8, RZ, 0x3c, !PT ;  /* 0x000000080b027c12 */ /* 0x000fc8000f8e3cff */
[----:B--2---:R-:W-:-:S04]  /*3e20*/  SHF.L.U32 R3, R2, 0x1f, RZ ;  /* 0x0000001f02037819 */ /* 0x004fc800000006ff */
[----:B------:R-:W1:Y:S02]  /*3e30*/  SYNCS.PHASECHK.TRANS64.TRYWAIT P0, [UR5], R3 ;  /* 0x00000003ff0075a7 */ /* 0x000e640008001105 */
[----:B-1----:R-:W-:Y:S05]  /*3e40*/  @!P0 BRA `(.L_x_75) ;  /* 0x00000044006c8947 */ /* 0x002fea0003800000 */
.L_x_167:
        /* <DEDUP_REMOVED lines=9> */
.L_x_169:
[----:B------:R-:W-:-:S04]  /*3ee0*/  UIADD3 UR7, UPT, UPT, UR7, 0x1, URZ ;  /* 0x0000000107077890 */ /* 0x000fc8000fffe0ff */
[----:B------:R-:W-:-:S04]  /*3ef0*/  UISETP.NE.AND UP0, UPT, UR7, 0x4, UPT ;  /* 0x000000040700788c */ /* 0x000fc8000bf05270 */
[----:B------:R-:W-:Y:S02]  /*3f00*/  USEL UR5, URZ, 0x1, UP0 ;  /* 0x00000001ff057887 */ /* 0x000fe40008000000 */
[----:B------:R-:W-:-:S04]  /*3f10*/  USEL UR7, UR7, URZ, UP0 ;  /* 0x000000ff07077287 */ /* 0x000fc80008000000 */
[----:B------:R-:W-:Y:S01]  /*3f20*/  ULEA UR7, UR7, UR6, 0x3 ;  /* 0x0000000607077291 */ /* 0x000fe2000f8e18ff */
[----:B-1----:R-:W-:-:S04]  /*3f30*/  LOP3.LUT R3, R2, UR5, RZ, 0x3c, !PT ;  /* 0x0000000502037c12 */ /* 0x002fc8000f8e3cff */
[----:B------:R-:W-:-:S04]  /*3f40*/  SHF.L.U32 R3, R3, 0x1f, RZ ;  /* 0x0000001f03037819 */ /* 0x000fc800000006ff */
[----:B------:R-:W1:Y:S02]  /*3f50*/  SYNCS.PHASECHK.TRANS64.TRYWAIT P0, [UR7], R3 ;  /* 0x00000003ff0075a7 */ /* 0x000e640008001107 */
[----:B-1----:R-:W-:Y:S05]  /*3f60*/  @!P0 BRA `(.L_x_77) ;  /* 0x0000004400548947 */ /* 0x002fea0003800000 */
.L_x_171:
[----:B------:R-:W-:Y:S01]  /*3f70*/  NOP ;  /* 0x0000000000007918 */ /* 0x000fe20000000000 */
[----:B-1----:R-:W1:Y:S01]  /*3f80*/  LDS R0, [UR4+0x14] ;  /* 0x00001404ff007984 */ /* 0x002e620008000800 */
[----:B------:R-:W-:Y:S01]  /*3f90*/  ULOP3.LUT UR6, UR19, 0xffff, URZ, 0xc0, !UPT ;  /* 0x0000ffff13067892 */ /* 0x000fe2000f8ec0ff */
[----:B------:R-:W-:Y:S01]  /*3fa0*/  UMOV UR8, 0xffff ;  /* 0x0000ffff00087882 */ /* 0x000fe20000000000 */
[----:B------:R-:W-:Y:S02]  /*3fb0*/  UMOV UR5, 0x1 ;  /* 0x0000000100057882 */ /* 0x000fe40000000000 */
[----:B------:R-:W-:-:S04]  /*3fc0*/  USHF.R.U32.HI UR6, URZ, 0x5, UR6 ;  /* 0x00000005ff067899 */ /* 0x000fc80008011606 */
[----:B------:R-:W-:Y:S02]  /*3fd0*/  USHF.L.U32 UR8, UR8, UR6, URZ ;  /* 0x0000000608087299 */ /* 0x000fe400080006ff */
[----:B------:R-:W-:-:S04]  /*3fe0*/  USHF.L.U32 UR5, UR5, UR6, URZ ;  /* 0x0000000605057299 */ /* 0x000fc800080006ff */
[----:B-1----:R-:W-:-:S04]  /*3ff0*/  LOP3.LUT R0, R0, UR8, RZ, 0xc0, !PT ;  /* 0x0000000800007c12 */ /* 0x002fc8000f8ec0ff */
[----:B------:R-:W-:-:S13]  /*4000*/  ISETP.NE.AND P0, PT, R0, UR8, PT ;  /* 0x0000000800007c0c */ /* 0x000fda000bf05270 */
[----:B------:R-:W-:Y:S05]  /*4010*/  @P0 BRA `(.L_x_78) ;  /* 0x0000000000580947 */ /* 0x000fea0003800000 */
[----:B------:R-:W1:Y:S02]  /*4020*/  LDS R0, [UR4+0x18] ;  /* 0x00001804ff007984 */ /* 0x000e640008000800 */
[----:B-1----:R-:W-:-:S04]  /*4030*/  LOP3.LUT R0, R0, UR5, RZ, 0xc0, !PT ;  /* 0x0000000500007c12 */ /* 0x002fc8000f8ec0ff */
[----:B------:R-:W-:-:S13]  /*4040*/  ISETP.NE.AND P0, PT, R0, UR5, PT ;  /* 0x0000000500007c0c */ /* 0x000fda000bf05270 */
[----:B------:R-:W-:Y:S05]  /*4050*/  @P0 BRA `(.L_x_79) ;  /* 0x00000000003c0947 */ /* 0x000fea0003800000 */
[----:B------:R-:W1:Y:S01]  /*4060*/  S2R R2, SR_LANEID ;  /* 0x0000000000027919 */ /* 0x000e620000000000 */
[----:B------:R-:W-:Y:S01]  /*4070*/  ULOP3.LUT UR8, URZ, UR8, URZ, 0x33, !UPT ;  /* 0x00000008ff087292 */ /* 0x000fe2000f8e33ff */
[----:B------:R-:W-:Y:S01]  /*4080*/  LOP3.LUT R4, RZ, UR5, RZ, 0x33, !PT ;  /* 0x00000005ff047c12 */ /* 0x000fe2000f8e33ff */
[----:B------:R-:W-:Y:S02]  /*4090*/  VOTEU.ANY UR7, UPT, PT ;  /* 0x0000000000077886 */ /* 0x000fe400038e0100 */
[----:B------:R-:W-:Y:S01]  /*40a0*/  UFLO.U32 UR7, UR7 ;  /* 0x00000007000772bd */ /* 0x000fe200080e0000 */
[----:B------:R-:W2:Y:S01]  /*40b0*/  REDUX UR5, R4 ;  /* 0x00000000040573c4 */ /* 0x000ea20000000000 */
[----:B------:R-:W-:-:S06]  /*40c0*/  IMAD.U32 R0, RZ, RZ, UR8 ;  /* 0x00000008ff007e24 */ /* 0x000fcc000f8e00ff */
[----:B------:R3:W-:Y:S01]  /*40d0*/  UTCATOMSWS.AND URZ, UR8 ;  /* 0x0000000800ff79e3 */ /* 0x0007e20008000000 */
[----:B------:R-:W4:Y:S01]  /*40e0*/  REDUX UR6, R0 ;  /* 0x00000000000673c4 */ /* 0x000f220000000000 */
[----:B-1----:R-:W-:Y:S01]  /*40f0*/  ISETP.EQ.U32.AND P0, PT, R2, UR7, PT ;  /* 0x0000000702007c0c */ /* 0x002fe2000bf02070 */
[----:B--2---:R-:W-:Y:S01]  /*4100*/  IMAD.U32 R2, RZ, RZ, UR5 ;  /* 0x00000005ff027e24 */ /* 0x004fe2000f8e00ff */
[----:B----4-:R-:W-:-:S11]  /*4110*/  MOV R3, UR6 ;  /* 0x0000000600037c02 */ /* 0x010fd60008000f00 */
[----:B------:R3:W-:Y:S04]  /*4120*/  @P0 ATOMS.AND RZ, [UR4+0x14], R3 ;  /* 0x00001403ffff098c */ /* 0x0007e8000a800004 */
[----:B------:R3:W-:Y:S01]  /*4130*/  @P0 ATOMS.AND RZ, [UR4+0x18], R2 ;  /* 0x00001802ffff098c */ /* 0x0007e2000a800004 */
[----:B------:R-:W-:Y:S05]  /*4140*/  BRA `(.L_x_80) ;  /* 0x0000000000147947 */ /* 0x000fea0003800000 */
.L_x_79:
[----:B------:R-:W-:Y:S02]  /*4150*/  MOV R2, 0x4170 ;  /* 0x0000417000027802 */ /* 0x000fe40000000f00 */
[----:B----45:R-:W-:Y:S05]  /*4160*/  CALL.REL.NOINC `($__internal_0_$__cuda_sm10x_tcgen05_guardrail_trap_col_being_dealloced_not_returned_by_alloc) ;  /* 0x0000004400b07944 */ /* 0x030fea0003c00000 */
[----:B------:R-:W-:Y:S05]  /*4170*/  BRA `(.L_x_80) ;  /* 0x0000000000087947 */ /* 0x000fea0003800000 */
.L_x_78:
[----:B------:R-:W-:Y:S02]  /*4180*/  MOV R2, 0x41a0 ;  /* 0x000041a000027802 */ /* 0x000fe40000000f00 */
[----:B----45:R-:W-:Y:S05]  /*4190*/  CALL.REL.NOINC `($__internal_2_$__cuda_sm10x_tcgen05_guardrail_trap_unallocated_columns_being_dealloced) ;  /* 0x0000004400bc7944 */ /* 0x030fea0003c00000 */
.L_x_80:
[----:B------:R-:W-:Y:S01]  /*41a0*/  NOP ;  /* 0x0000000000007918 */ /* 0x000fe20000000000 */
[----:B---3--:R-:W-:Y:S05]  /*41b0*/  EXIT ;  /* 0x000000000000794d */ /* 0x008fea0003800000 */
.L_x_62:
[----:B------:R-:W-:-:S09]  /*41c0*/  UISETP.NE.OR UP2, UPT, UR8, 0x3, !UP2 ;  /* 0x000000030800788c */ /* 0x000fd2000d745670 */
[----:B------:R-:W-:Y:S05]  /*41d0*/  BRA.U UP2, `(.L_x_81) ;  /* 0x0000000d02407547 */ /* 0x000fea000b800000 */
[----:B------:R-:W1:Y:S01]  /*41e0*/  LDC R0, c[0x0][0xb30] ;  /* 0x0002cc00ff007b82 */ /* 0x000e620000000800 */
[----:B------:R-:W2:Y:S01]  /*41f0*/  LDCU.64 UR8, c[0x0][0x888] ;  /* 0x00011100ff0877ac */ /* 0x000ea20008000a00 */
[----:B------:R-:W-:Y:S02]  /*4200*/  HFMA2 R29, -RZ, RZ, 0, 0 ;  /* 0x00000000ff1d7431 */ /* 0x000fe400000001ff */
[----:B------:R-:W-:Y:S01]  /*4210*/  IMAD.MOV.U32 R31, RZ, RZ, 0x1 ;  /* 0x00000001ff1f7424 */ /* 0x000fe200078e00ff */
[----:B------:R-:W-:Y:S01]  /*4220*/  MOV R23, 0x1000 ;  /* 0x0000100000177802 */ /* 0x000fe20000000f00 */
[----:B------:R-:W4:Y:S01]  /*4230*/  LDCU.64 UR4, c[0x0][0x890] ;  /* 0x00011200ff0477ac */ /* 0x000f220008000a00 */
[----:B------:R-:W-:Y:S01]  /*4240*/  IMAD.MOV.U32 R30, RZ, RZ, RZ ;  /* 0x000000ffff1e7224 */ /* 0x000fe200078e00ff */
[----:B------:R-:W3:Y:S01]  /*4250*/  LDC R19, c[0x0][0x370] ;  /* 0x0000dc00ff137b82 */ /* 0x000ee20000000800 */
[----:B------:R-:W-:Y:S01]  /*4260*/  UMOV UR7, 0x400 ;  /* 0x0000040000077882 */ /* 0x000fe20000000000 */
[----:B------:R-:W-:-:S02]  /*4270*/  UPLOP3.LUT UP1, UPT, UPT, UPT, UPT, 0x40, 0x4 ;  /* 0x000000000004789c */ /* 0x000fc40003f2e870 */
[----:B------:R-:W-:-:S04]  /*4280*/  ULEA UR7, UR37, UR7, 0x18 ;  /* 0x0000000725077291 */ /* 0x000fc8000f8ec0ff */
[----:B------:R-:W3:Y:S01]  /*4290*/  LDC R2, c[0x0][0xb0c] ;  /* 0x0002c300ff027b82 */ /* 0x000ee20000000800 */
[----:B------:R-:W-:Y:S02]  /*42a0*/  UIADD3 UR13, UPT, UPT, UR7, 0x118, URZ ;  /* 0x00000118070d7890 */ /* 0x000fe4000fffe0ff */
[----:B--2---:R-:W-:Y:S02]  /*42b0*/  UISETP.NE.U32.AND UP2, UPT, UR8, URZ, UPT ;  /* 0x000000ff0800728c */ /* 0x004fe4000bf45070 */
[----:B------:R-:W-:Y:S02]  /*42c0*/  UIADD3 UR17, UPT, UPT, UR7, 0x110, URZ ;  /* 0x0000011007117890 */ /* 0x000fe4000fffe0ff */
[----:B----4-:R-:W-:Y:S01]  /*42d0*/  UISETP.NE.U32.AND UP3, UPT, UR4, URZ, UPT ;  /* 0x000000ff0400728c */ /* 0x010fe2000bf65070 */
[----:B------:R-:W2:Y:S01]  /*42e0*/  LDC R18, c[0x0][0xb20] ;  /* 0x0002c800ff127b82 */ /* 0x000ea20000000800 */
[----:B-1----:R-:W-:Y:S01]  /*42f0*/  ISETP.NE.AND P1, PT, R0, 0x1, PT ;  /* 0x000000010000780c */ /* 0x002fe20003f25270 */
[----:B------:R-:W-:-:S02]  /*4300*/  UISETP.NE.AND.EX UP2, UPT, UR9, URZ, UPT, UP2 ;  /* 0x000000ff0900728c */ /* 0x000fc4000bf45320 */
[----:B------:R-:W-:Y:S02]  /*4310*/  UPRMT UR13, UR37, 0x654, UR13 ;  /* 0x00000654250d7896 */ /* 0x000fe4000800000d */
[----:B------:R-:W-:Y:S02]  /*4320*/  UISETP.NE.AND.EX UP3, UPT, UR5, URZ, UPT, UP3 ;  /* 0x000000ff0500728c */ /* 0x000fe4000bf65330 */
[----:B------:R-:W1:Y:S08]  /*4330*/  LDC.64 R32, c[0x0][0x348] ;  /* 0x0000d200ff207b82 */ /* 0x000e700000000a00 */
[----:B------:R-:W4:Y:S08]  /*4340*/  LDC.64 R16, c[0x0][0xb10] ;  /* 0x0002c400ff107b82 */ /* 0x000f300000000a00 */
[----:B------:R-:W1:Y:S08]  /*4350*/  LDC.64 R6, c[0x0][0xb18] ;  /* 0x0002c600ff067b82 */ /* 0x000e700000000a00 */
[----:B------:R-:W1:Y:S08]  /*4360*/  LDC.64 R4, c[0x0][0xb28] ;  /* 0x0002ca00ff047b82 */ /* 0x000e700000000a00 */
[----:B--23--:R-:W1:Y:S02]  /*4370*/  LDC R22, c[0x0][0x374] ;  /* 0x0000dd00ff167b82 */ /* 0x00ce640000000800 */
.L_x_90:
[C---:B------:R-:W-:Y:S02]  /*4380*/  LEA R0, R30.reuse, UR7, 0x3 ;  /* 0x000000071e007c11 */ /* 0x040fe4000f8e18ff */
[----:B------:R-:W-:Y:S02]  /*4390*/  SHF.L.U32 R3, R29, 0x1f, RZ ;  /* 0x0000001f1d037819 */ /* 0x000fe400000006ff */
[----:B------:R-:W-:Y:S02]  /*43a0*/  LEA R24, R30, UR7, 0x4 ;  /* 0x000000071e187c11 */ /* 0x000fe4000f8e20ff */
[----:B--2---:R-:W2:Y:S02]  /*43b0*/  SYNCS.PHASECHK.TRANS64.TRYWAIT P0, [R0+URZ+0x140], R3 ;  /* 0x00014003000075a7 */ /* 0x004ea400080011ff */
[----:B--2---:R-:W-:Y:S05]  /*43c0*/  @!P0 BRA `(.L_x_82) ;  /* 0x0000004000548947 */ /* 0x004fea0003800000 */
.L_x_172:
[----:B------:R-:W-:Y:S01]  /*43d0*/  ISETP.GE.AND P0, PT, R40, 0x1, PT ;  /* 0x000000012800780c */ /* 0x000fe20003f06270 */
[----:B------:R-:W3:Y:S01]  /*43e0*/  LDS.128 R24, [R24+0x1d0] ;  /* 0x0001d00018187984 */ /* 0x000ee20000000c00 */
[----:B--2---:R-:W-:Y:S01]  /*43f0*/  VIADD R0, R0, 0x150 ;  /* 0x0000015000007836 */ /* 0x004fe20000000000 */
[----:B------:R-:W-:Y:S01]  /*4400*/  @!PT LDS RZ, [RZ] ;  /* 0x00000000fffff984 */ /* 0x000fe20000000800 */
[----:B------:R-:W-:Y:S01]  /*4410*/  @!PT LDS RZ, [RZ] ;  /* 0x00000000fffff984 */ /* 0x000fe20000000800 */
[----:B------:R-:W-:Y:S01]  /*4420*/  @!PT LDS RZ, [RZ] ;  /* 0x00000000fffff984 */ /* 0x000fe20000000800 */
[----:B------:R-:W-:Y:S01]  /*4430*/  @!PT LDS RZ, [RZ] ;  /* 0x00000000fffff984 */ /* 0x000fe20000000800 */
[----:B------:R2:W-:Y:S06]  /*4440*/  MEMBAR.ALL.CTA ;  /* 0x0000000000007992 */ /* 0x0005ec0000008000 */
[----:B--2---:R-:W2:Y:S01]  /*4450*/  FENCE.VIEW.ASYNC.S ;  /* 0x00000000000073c6 */ /* 0x004ea20000000000 */
[----:B------:R-:W-:Y:S04]  /*4460*/  PRMT R0, RZ, 0x654, R0 ;  /* 0x00000654ff007816 */ /* 0x000fe80000000000 */
[----:B--2---:R2:W-:Y:S01]  /*4470*/  SYNCS.ARRIVE.TRANS64.RED.A1T0 RZ, [R0+URZ], RZ ;  /* 0x000000ff00ff79a7 */ /* 0x0045e200081004ff */
[----:B---3--:R-:W-:Y:S11]  /*4480*/  LOP3.LUT P3, RZ, R26, 0x1, RZ, 0xc0, !PT ;  /* 0x000000011aff7812 */ /* 0x008ff6000786c0ff */
[----:B------:R-:W-:Y:S02]  /*4490*/  @!UPT UIADD3 URZ, UPT, UPT, URZ, URZ, URZ ;  /* 0x000000fffffff290 */ /* 0x000fe4000fffe0ff */
[----:B------:R-:W-:Y:S02]  /*44a0*/  @P3 MOV R13, R24 ;  /* 0x00000018000d3202 */ /* 0x000fe40000000f00 */
[----:B------:R-:W-:Y:S01]  /*44b0*/  @P3 LOP3.LUT R8, R25, 0xffff, RZ, 0xc0, !PT ;  /* 0x0000ffff19083812 */ /* 0x000fe200078ec0ff */
[----:B--2---:R-:W-:Y:S06]  /*44c0*/  @!P0 BRA `(.L_x_83) ;  /* 0x0000000000a48947 */ /* 0x004fec0003800000 */
[----:B-1----:R-:W-:Y:S01]  /*44d0*/  IMAD.HI.U32 R35, R22, R7, RZ ;  /* 0x0000000716237227 */ /* 0x002fe200078e00ff */
[----:B------:R-:W-:Y:S02]  /*44e0*/  ISETP.NE.AND P0, PT, R6, 0x1, PT ;  /* 0x000000010600780c */ /* 0x000fe40003f05270 */
[----:B------:R-:W-:Y:S01]  /*44f0*/  ISETP.NE.AND P2, PT, R40, 0x1, PT ;  /* 0x000000012800780c */ /* 0x000fe20003f45270 */
[----:B----4-:R-:W-:Y:S01]  /*4500*/  IMAD.HI.U32 R34, R19, R16, RZ ;  /* 0x0000001013227227 */ /* 0x010fe200078e00ff */
[----:B------:R-:W-:Y:S02]  /*4510*/  SHF.R.U32.HI R35, RZ, R18, R35 ;  /* 0x00000012ff237219 */ /* 0x000fe40000011623 */
[----:B------:R-:W-:Y:S01]  /*4520*/  ISETP.NE.AND P4, PT, R2, 0x1, PT ;  /* 0x000000010200780c */ /* 0x000fe20003f85270 */
[----:B------:R-:W-:Y:S01]  /*4530*/  IMAD.HI.U32 R36, R13, R16, RZ ;  /* 0x000000100d247227 */ /* 0x000fe200078e00ff */
[----:B------:R-:W-:Y:S02]  /*4540*/  SHF.R.U32.HI R34, RZ, R17, R34 ;  /* 0x00000011ff227219 */ /* 0x000fe40000011622 */
[----:B------:R-:W-:Y:S01]  /*4550*/  SEL R3, R22, R35, !P0 ;  /* 0x0000002316037207 */ /* 0x000fe20004000000 */
[C---:B------:R-:W-:Y:S01]  /*4560*/  IMAD.HI.U32 R35, R8.reuse, R7, RZ ;  /* 0x0000000708237227 */ /* 0x040fe200078e00ff */
[----:B------:R-:W-:Y:S02]  /*4570*/  SEL R11, R19, R34, !P4 ;  /* 0x00000022130b7207 */ /* 0x000fe40006000000 */
[----:B------:R-:W-:Y:S01]  /*4580*/  SHF.R.U32.HI R36, RZ, R17, R36 ;  /* 0x00000011ff247219 */ /* 0x000fe20000011624 */
[----:B------:R-:W-:Y:S01]  /*4590*/  IMAD.HI.U32 R38, R3, R4, RZ ;  /* 0x0000000403267227 */ /* 0x000fe200078e00ff */
[----:B------:R-:W-:Y:S03]  /*45a0*/  SHF.R.U32.HI R35, RZ, R18, R35 ;  /* 0x00000012ff237219 */ /* 0x000fe60000011623 */
[----:B------:R-:W-:Y:S01]  /*45b0*/  IMAD.HI.U32 R34, R11, R4, RZ ;  /* 0x000000040b227227 */ /* 0x000fe200078e00ff */
[----:B------:R-:W-:Y:S02]  /*45c0*/  @P2 SHF.R.U32.HI R3, RZ, R5, R38 ;  /* 0x00000005ff032219 */ /* 0x000fe40000011626 */
[----:B------:R-:W-:Y:S02]  /*45d0*/  SEL R9, R8, R35, !P0 ;  /* 0x0000002308097207 */ /* 0x000fe40004000000 */
[----:B------:R-:W-:Y:S01]  /*45e0*/  @P2 SHF.R.U32.HI R11, RZ, R5, R34 ;  /* 0x00000005ff0b2219 */ /* 0x000fe20000011622 */
[C---:B------:R-:W-:Y:S01]  /*45f0*/  IMAD R10, R40.reuse, R3, RZ ;  /* 0x00000003280a7224 */ /* 0x040fe200078e02ff */
[----:B------:R-:W-:Y:S01]  /*4600*/  SEL R3, R13, R36, !P4 ;  /* 0x000000240d037207 */ /* 0x000fe20006000000 */
[C---:B------:R-:W-:Y:S03]  /*4610*/  IMAD.HI.U32 R14, R9.reuse, R4, RZ ;  /* 0x00000004090e7227 */ /* 0x040fe600078e00ff */
[----:B------:R-:W-:Y:S01]  /*4620*/  ISETP.GE.AND P0, PT, R9, R10, PT ;  /* 0x0000000a0900720c */ /* 0x000fe20003f06270 */
[C---:B------:R-:W-:Y:S01]  /*4630*/  IMAD R12, R40.reuse, R11, RZ ;  /* 0x0000000b280c7224 */ /* 0x040fe200078e02ff */
[-C--:B------:R-:W-:Y:S04]  /*4640*/  SHF.R.U32.HI R14, RZ, R5.reuse, R14 ;  /* 0x00000005ff0e7219 */ /* 0x080fe8000001160e */
[----:B------:R-:W-:Y:S02]  /*4650*/  ISETP.GE.OR P0, PT, R3, R12, P0 ;  /* 0x0000000c0300720c */ /* 0x000fe40000706670 */
[----:B------:R-:W-:Y:S05]  /*4660*/  SEL R15, R9, R14, !P2 ;  /* 0x0000000e090f7207 */ /* 0x000fea0005000000 */
[----:B------:R-:W-:Y:S04]  /*4670*/  IMAD.MOV R14, RZ, RZ, -R15 ;  /* 0x000000ffff0e7224 */ /* 0x000fe800078e0a0f */
[----:B------:R-:W-:Y:S02]  /*4680*/  IMAD R14, R40, R14, R9 ;  /* 0x0000000e280e7224 */ /* 0x000fe400078e0209 */
[C---:B------:R-:W-:Y:S05]  /*4690*/  @!P0 IMAD.HI.U32 R10, R3.reuse, R4, RZ ;  /* 0x00000004030a8227 */ /* 0x040fea00078e00ff */
[----:B------:R-:W-:Y:S04]  /*46a0*/  @!P0 SHF.R.U32.HI R10, RZ, R5, R10 ;  /* 0x00000005ff0a8219 */ /* 0x000fe8000001160a */
[----:B------:R-:W-:Y:S01]  /*46b0*/  @!P0 SEL R0, R3, R10, !P2 ;  /* 0x0000000a03008207 */ /* 0x000fe20005000000 */
[----:B------:R-:W-:Y:S03]  /*46c0*/  IMAD.MOV R10, RZ, RZ, -R3 ;  /* 0x000000ffff0a7224 */ /* 0x000fe600078e0a03 */
[----:B------:R-:W-:Y:S01]  /*46d0*/  @!P0 IADD3 R15, PT, PT, R15, -R0, RZ ;  /* 0x800000000f0f8210 */ /* 0x000fe20007ffe0ff */
[----:B------:R-:W-:Y:S01]  /*46e0*/  @!P0 IMAD R0, R11, R14, R0 ;  /* 0x0000000e0b008224 */ /* 0x000fe200078e0200 */
[----:B------:R-:W-:Y:S01]  /*46f0*/  IADD3 R11, PT, PT, -R9, RZ, RZ ;  /* 0x000000ff090b7210 */ /* 0x000fe20007ffe1ff */
[----:B------:R-:W-:Y:S02]  /*4700*/  IMAD R13, R2, R10, R13 ;  /* 0x0000000a020d7224 */ /* 0x000fe400078e020d */
[----:B------:R-:W-:Y:S02]  /*4710*/  @!P0 IMAD R9, R15, R40, R3 ;  /* 0x000000280f098224 */ /* 0x000fe400078e0203 */
[----:B------:R-:W-:Y:S02]  /*4720*/  @!P0 IMAD.MOV.U32 R3, RZ, RZ, R0 ;  /* 0x000000ffff038224 */ /* 0x000fe400078e0000 */
[----:B------:R-:W-:Y:S02]  /*4730*/  IMAD R8, R6, R11, R8 ;  /* 0x0000000b06087224 */ /* 0x000fe400078e0208 */
[----:B------:R-:W-:Y:S02]  /*4740*/  IMAD R13, R3, R2, R13 ;  /* 0x00000002030d7224 */ /* 0x000fe400078e020d */
[----:B------:R-:W-:Y:S02]  /*4750*/  IMAD R8, R9, R6, R8 ;  /* 0x0000000609087224 */ /* 0x000fe400078e0208 */
.L_x_83:
[----:B------:R-:W-:Y:S05]  /*4760*/  BRA.U UP1, `(.L_x_84) ;  /* 0x0000000101107547 */ /* 0x000fea000b800000 */
[----:B------:R-:W-:Y:S04]  /*4770*/  MOV R0, UR6 ;  /* 0x0000000600007c02 */ /* 0x000fe80008000f00 */
[----:B------:R-:W-:Y:S04]  /*4780*/  SHF.L.U32 R3, R0, 0x1f, RZ ;  /* 0x0000001f00037819 */ /* 0x000fe800000006ff */
[----:B------:R-:W2:Y:S02]  /*4790*/  SYNCS.PHASECHK.TRANS64.TRYWAIT P0, [UR7+0x138], R3 ;  /* 0x00013803ff0075a7 */ /* 0x000ea40008001107 */
[----:B--2---:R-:W-:Y:S05]  /*47a0*/  @!P0 BRA `(.L_x_85) ;  /* 0x0000003c00708947 */ /* 0x004fea0003800000 */
.L_x_84:
[----:B------:R-:W-:Y:S02]  /*47b0*/  R2UR UR19, R21 ;  /* 0x00000000151372ca */ /* 0x000fe400000e0000 */
[----:B------:R-:W-:Y:S02]  /*47c0*/  R2UR UR18, R20 ;  /* 0x00000000141272ca */ /* 0x000fe400000e0000 */
[----:B------:R-:W-:Y:S02]  /*47d0*/  ISETP.NE.U32.AND P2, PT, RZ, UR4, PT ;  /* 0x00000004ff007c0c */ /* 0x000fe4000bf45070 */
[----:B------:R-:W-:Y:S02]  /*47e0*/  SHF.L.U32 R12, R31, 0x1f, RZ ;  /* 0x0000001f1f0c7819 */ /* 0x000fe400000006ff */
[----:B------:R-:W-:Y:S05]  /*47f0*/  ISETP.NE.AND.EX P2, PT, RZ, UR5, PT, P2 ;  /* 0x00000005ff007c0c */ /* 0x000fea000bf45320 */
[----:B------:R-:W-:Y:S02]  /*4800*/  USHF.L.U32 UR19, UR19, 0x6, URZ ;  /* 0x0000000613137899 */ /* 0x000fe400080006ff */
[----:B------:R-:W-:Y:S01]  /*4810*/  USHF.L.U32 UR18, UR18, 0x7, URZ ;  /* 0x0000000712127899 */ /* 0x000fe200080006ff */
[----:B------:R-:W-:Y:S11]  /*4820*/  BRA.U !UP3, `(.L_x_86) ;  /* 0x000000010b347547 */ /* 0x000ff6000b800000 */
[----:B------:R-:W-:Y:S01]  /*4830*/  UPLOP3.LUT UP0, UPT, UPT, UPT, UP2, 0x80, 0x8 ;  /* 0x000000000008789c */ /* 0x000fe20003f0f020 */
[----:B--2---:R-:W-:Y:S02]  /*4840*/  HFMA2 R0, -RZ, RZ, 0, 5.9604644775390625e-08 ;  /* 0x00000001ff007431 */ /* 0x004fe400000001ff */
[----:B------:R-:W-:Y:S03]  /*4850*/  IMAD.MOV.U32 R95, RZ, RZ, 0x1 ;  /* 0x00000001ff5f7424 */ /* 0x000fe600078e00ff */
[----:B------:R-:W-:Y:S05]  /*4860*/  PLOP3.LUT P0, PT, PT, PT, UP0, 0x80, 0x8 ;  /* 0x000000000008781c */ /* 0x000fea0003f0f008 */
[----:B------:R-:W2:Y:S01]  /*4870*/  @UP0 LDCU.64 UR10, c[0x0][0x888] ;  /* 0x00011100ff0a07ac */ /* 0x000ea20008000a00 */
[----:B------:R-:W-:Y:S07]  /*4880*/  @UP0 UIMAD UR8, UR36, UR4, URZ ;  /* 0x00000004240802a4 */ /* 0x000fee000f8e02ff */
[----:B------:R-:W-:Y:S01]  /*4890*/  @!P0 PRMT R95, R0, 0x7610, R95 ;  /* 0x00007610005f8816 */ /* 0x000fe2000000005f */
[----:B--2---:R-:W-:Y:S03]  /*48a0*/  @UP0 UIMAD.WIDE UR10, UR8, 0x4, UR10 ;  /* 0x00000004080a08a5 */ /* 0x004fe6000f8e020a */
[----:B------:R-:W2:Y:S03]  /*48b0*/  @!UP0 LDCU UR8, c[0x0][0x880] ;  /* 0x00011000ff0887ac */ /* 0x000ea60008000800 */
[----:B------:R-:W-:Y:S01]  /*48c0*/  IMAD.U32 R10, RZ, RZ, UR10 ;  /* 0x0000000aff0a7e24 */ /* 0x000fe2000f8e00ff */
[----:B------:R-:W-:Y:S05]  /*48d0*/  MOV R11, UR11 ;  /* 0x0000000b000b7c02 */ /* 0x000fea0008000f00 */
[----:B-----5:R3:W5:Y:S02]  /*48e0*/  @P0 LDG.E R49, desc[UR46][R10.64] ;  /* 0x0000002e0a310981 */ /* 0x020764000c1e1900 */
[----:B--23--:R-:W-:Y:S07]  /*48f0*/  @!P0 IMAD.U32 R49, RZ, RZ, UR8 ;  /* 0x00000008ff318e24 */ /* 0x00cfee000f8e00ff */
.L_x_86:
[----:B-----5:R-:W-:Y:S01]  /*4900*/  @!P2 FSETP.EQ.AND P0, PT, R49, RZ, PT ;  /* 0x000000ff3100a20b */ /* 0x020fe20003f02000 */
[----:B------:R-:W-:Y:S01]  /*4910*/  @!UPT UIADD3 URZ, UPT, UPT, URZ, URZ, URZ ;  /* 0x000000fffffff290 */ /* 0x000fe2000fffe0ff */
[----:B------:R-:W-:Y:S11]  /*4920*/  @!P2 BRA `(.L_x_87) ;  /* 0x000000000014a947 */ /* 0x000ff60003800000 */
[----:B------:R-:W-:Y:S02]  /*4930*/  LOP3.LUT P2, RZ, R95, 0xff, RZ, 0xc0, !PT ;  /* 0x000000ff5fff7812 */ /* 0x000fe4000784c0ff */
[----:B------:R-:W-:Y:S04]  /*4940*/  PLOP3.LUT P0, PT, PT, PT, UP0, 0x80, 0x8 ;  /* 0x000000000008781c */ /* 0x000fe80003f0f008 */
[----:B------:R-:W-:Y:S07]  /*4950*/  PLOP3.LUT P0, PT, P0, PT, PT, 0x8, 0x80 ;  /* 0x000000000080781c */ /* 0x000fee000070e170 */
[----:B------:R-:W-:Y:S11]  /*4960*/  @P2 FSETP.EQ.AND P0, PT, R49, RZ, PT ;  /* 0x000000ff3100220b */ /* 0x000ff60003f02000 */
[----:B------:R-:W-:Y:S02]  /*4970*/  @!UPT UIADD3 URZ, UPT, UPT, URZ, URZ, URZ ;  /* 0x000000fffffff290 */ /* 0x000fe4000fffe0ff */
.L_x_87:
[----:B------:R-:W3:Y:S01]  /*4980*/  SYNCS.PHASECHK.TRANS64.TRYWAIT P2, [UR7+0x120], R12 ;  /* 0x0001200cff0075a7 */ /* 0x000ee20008041107 */
[----:B------:R-:W-:Y:S04]  /*4990*/  ELECT P4, URZ, PT ;  /* 0x0000000000ff782f */ /* 0x000fe80003880000 */
[----:B------:R-:W-:Y:S11]  /*49a0*/  PLOP3.LUT P4, PT, P0, P4, PT, 0xf2, 0x2f ;  /* 0x00000000002f781c */ /* 0x000ff60000789e72 */
[----:B------:R-:W-:Y:S02]  /*49b0*/  @!UPT UIADD3 URZ, UPT, UPT, URZ, URZ, URZ ;  /* 0x000000fffffff290 */ /* 0x000fe4000fffe0ff */
[----:B-1----:R-:W-:Y:S05]  /*49c0*/  @!P4 IADD3 R21, P0, PT, R32, 0x580, RZ ;  /* 0x000005802015c810 */ /* 0x002fea0007f1e0ff */
[----:B------:R-:W-:Y:S01]  /*49d0*/  @!P4 IMAD.X R20, RZ, RZ, R33, P0 ;  /* 0x000000ffff14c224 */ /* 0x000fe200000e0621 */
[----:B---3--:R-:W-:Y:S07]  /*49e0*/  @!P2 BRA `(.L_x_88) ;  /* 0x0000003800f8a947 */ /* 0x008fee0003800000 */
.L_x_175:
[----:B------:R-:W3:Y:S01]  /*49f0*/  LDC.64 R14, c[0x0][0xb10] ;  /* 0x0002c400ff0e7b82 */ /* 0x000ee20000000a00 */
[----:B------:R-:W-:Y:S01]  /*4a00*/  @!P4 R2UR UR8, R20 ;  /* 0x000000001408c2ca */ /* 0x000fe200000e0000 */
[----:B------:R-:W-:Y:S01]  /*4a10*/  VOTEU.ALL UP1, P4 ;  /* 0x0000000000ff7886 */ /* 0x000fe20002020000 */
[----:B------:R-:W-:Y:S01]  /*4a20*/  @!P4 R2UR UR9, R21 ;  /* 0x000000001509c2ca */ /* 0x000fe200000e0000 */
[----:B------:R-:W-:Y:S01]  /*4a30*/  UMOV UR10, 0x0 ;  /* 0x00000000000a7882 */ /* 0x000fe20000000000 */
[----:B------:R-:W-:Y:S03]  /*4a40*/  UMOV UR11, 0x10000000 ;  /* 0x10000000000b7882 */ /* 0x000fe60000000000 */
[----:B------:R-:W5:Y:S01]  /*4a50*/  LDC.64 R10, c[0x0][0xb18] ;  /* 0x0002c600ff0a7b82 */ /* 0x000f620000000a00 */
[----:B------:R-:W-:Y:S01]  /*4a60*/  @!UP1 UIADD3 UR16, UPT, UPT, UR7, 0x200, URZ ;  /* 0x0000020007109890 */ /* 0x000fe2000fffe0ff */
[----:B------:R-:W-:Y:S01]  /*4a70*/  @P3 SHF.R.U32.HI R28, RZ, 0x10, R25 ;  /* 0x00000010ff1c3819 */ /* 0x000fe20000011619 */
[----:B------:R-:W-:Y:S01]  /*4a80*/  VOTEU.ALL UP1, P4 ;  /* 0x0000000000ff7886 */ /* 0x000fe20002020000 */
[----:B------:R-:W-:Y:S01]  /*4a90*/  UMOV UR20, UR36 ;  /* 0x0000002400147c82 */ /* 0x000fe20008000000 */
[----:B------:R-:W-:Y:S03]  /*4aa0*/  VIADD R30, R30, 0x1 ;  /* 0x000000011e1e7836 */ /* 0x000fe60000000000 */
[----:B--2---:R-:W2:Y:S01]  /*4ab0*/  @!P1 LDC R0, c[0x0][0xb20] ;  /* 0x0002c800ff009b82 */ /* 0x004ea20000000800 */
[----:B------:R-:W-:Y:S01]  /*4ac0*/  IMAD.U32 R21, RZ, RZ, UR8 ;  /* 0x00000008ff157e24 */ /* 0x000fe2000f8e00ff */
[----:B------:R-:W-:Y:S06]  /*4ad0*/  UPRMT UR8, UR37, 0x654, UR17 ;  /* 0x0000065425087896 */ /* 0x000fec0008000011 */
[----:B-1----:R-:W1:Y:S01]  /*4ae0*/  @!P1 LDC R3, c[0x0][0xb0c] ;  /* 0x0002c300ff039b82 */ /* 0x002e620000000800 */
[----:B------:R-:W-:Y:S01]  /*4af0*/  IMAD.U32 R20, RZ, RZ, UR9 ;  /* 0x00000009ff147e24 */ /* 0x000fe2000f8e00ff */
[----:B------:R-:W-:Y:S04]  /*4b00*/  @!P4 R2UR UR15, R21 ;  /* 0x00000000150fc2ca */ /* 0x000fe800000e0000 */
[----:B------:R-:W-:Y:S01]  /*4b10*/  @!P4 R2UR UR14, R20 ;  /* 0x00000000140ec2ca */ /* 0x000fe200000e0000 */
[----:B------:R-:W-:Y:S11]  /*4b20*/  @!P4 IMAD.MOV.U32 R20, RZ, RZ, 0x1000 ;  /* 0x00001000ff14c424 */ /* 0x000ff600078e00ff */
[----:B------:R-:W-:Y:S01]  /*4b30*/  @!UPT UIADD3 URZ, UPT, UPT, URZ, URZ, URZ ;  /* 0x000000fffffff290 */ /* 0x000fe2000fffe0ff */
[----:B------:R1:W-:Y:S01]  /*4b40*/  @!UP1 UTMALDG.3D [UR16], [UR14], desc[UR10] ;  /* 0x00000a100e0095b4 */ /* 0x0003e20008011000 */
[----:B------:R1:W-:Y:S02]  /*4b50*/  @!P4 SYNCS.ARRIVE.TRANS64.RED.A0TR RZ, [UR7+0x110], R20 ;  /* 0x00011014ffffc9a7 */ /* 0x0003e40008300407 */
[----:B-1----:R-:W-:Y:S01]  /*4b60*/  @!P1 ISETP.NE.AND P2, PT, R3, 0x1, PT ;  /* 0x000000010300980c */ /* 0x002fe20003f45270 */
[C---:B---3--:R-:W-:Y:S01]  /*4b70*/  @!P1 IMAD.HI.U32 R14, R13.reuse, R14, RZ ;  /* 0x0000000e0d0e9227 */ /* 0x048fe200078e00ff */
[----:B-----5:R-:W-:Y:S03]  /*4b80*/  @!P1 ISETP.NE.AND P0, PT, R10, 0x1, PT ;  /* 0x000000010a00980c */ /* 0x020fe60003f05270 */
[C---:B------:R-:W-:Y:S01]  /*4b90*/  @!P1 IMAD.HI.U32 R11, R8.reuse, R11, RZ ;  /* 0x0000000b080b9227 */ /* 0x040fe200078e00ff */
[----:B------:R-:W-:Y:S04]  /*4ba0*/  @!P1 SHF.R.U32.HI R14, RZ, R15, R14 ;  /* 0x0000000fff0e9219 */ /* 0x000fe8000001160e */
[----:B--2---:R-:W-:Y:S01]  /*4bb0*/  @!P1 SHF.R.U32.HI R9, RZ, R0, R11 ;  /* 0x00000000ff099219 */ /* 0x004fe2000001160b */
[----:B------:R-:W-:Y:S01]  /*4bc0*/  SYNCS.ARRIVE.TRANS64.RED.A1T0 RZ, [UR8], RZ ;  /* 0x000000ffffff79a7 */ /* 0x000fe20008100408 */
[----:B------:R-:W-:Y:S02]  /*4bd0*/  @!P1 SEL R14, R13, R14, !P2 ;  /* 0x0000000e0d0e9207 */ /* 0x000fe40005000000 */
[----:B------:R-:W-:Y:S01]  /*4be0*/  @!P1 SEL R9, R8, R9, !P0 ;  /* 0x0000000908099207 */ /* 0x000fe20004000000 */
[----:B------:R-:W1:Y:S04]  /*4bf0*/  SYNCS.PHASECHK.TRANS64.TRYWAIT P5, [UR7+0x128], R12 ;  /* 0x0001280cff0075a7 */ /* 0x000e6800080a1107 */
[----:B------:R-:W-:Y:S02]  /*4c00*/  @!P1 IMAD.IADD R0, R9, 0x1, -R14 ;  /* 0x0000000109009824 */ /* 0x000fe400078e0a0e */
[----:B------:R-:W-:Y:S02]  /*4c10*/  @!P1 IMAD.IADD R9, R14, 0x1, -R9 ;  /* 0x000000010e099824 */ /* 0x000fe400078e0a09 */
[----:B------:R-:W-:Y:S02]  /*4c20*/  @!P1 IMAD R13, R0, R3, R13 ;  /* 0x00000003000d9224 */ /* 0x000fe400078e020d */
[----:B------:R-:W-:Y:S01]  /*4c30*/  @!P1 IMAD R8, R9, R10, R8 ;  /* 0x0000000a09089224 */ /* 0x000fe200078e0208 */
[----:B-1----:R-:W-:Y:S06]  /*4c40*/  @!P5 BRA `(.L_x_89) ;  /* 0x000000380078d947 */ /* 0x002fec0003800000 */
.L_x_177:
[----:B-1----:R-:W-:Y:S01]  /*4c50*/  @!P4 IADD3 R3, P0, PT, R32, 0x580, RZ ;  /* 0x000005802003c810 */ /* 0x002fe20007f1e0ff */
[----:B------:R-:W-:Y:S01]  /*4c60*/  VOTEU.ALL UP1, P4 ;  /* 0x0000000000ff7886 */ /* 0x000fe20002020000 */
[----:B------:R-:W-:Y:S01]  /*4c70*/  UMOV UR20, 0x0 ;  /* 0x0000000000147882 */ /* 0x000fe20000000000 */
[----:B------:R-:W-:Y:S01]  /*4c80*/  UMOV UR21, 0x10000000 ;  /* 0x1000000000157882 */ /* 0x000fe20000000000 */
[----:B------:R-:W-:Y:S01]  /*4c90*/  @!P4 R2UR UR9, R3 ;  /* 0x000000000309c2ca */ /* 0x000fe200000e0000 */
[----:B------:R-:W-:Y:S01]  /*4ca0*/  @!P4 IMAD.X R0, RZ, RZ, R33, P0 ;  /* 0x000000ffff00c224 */ /* 0x000fe200000e0621 */
[----:B------:R-:W-:Y:S01]  /*4cb0*/  @!UP1 UIADD3 UR10, UPT, UPT, UR18, 0x40, URZ ;  /* 0x00000040120a9890 */ /* 0x000fe2000fffe0ff */
[----:B------:R-:W-:Y:S01]  /*4cc0*/  ISETP.NE.AND P0, PT, R30, 0x2, PT ;  /* 0x000000021e00780c */ /* 0x000fe20003f05270 */
[----:B------:R-:W-:Y:S01]  /*4cd0*/  UMOV UR11, UR19 ;  /* 0x00000013000b7c82 */ /* 0x000fe20008000000 */
[----:B------:R-:W-:Y:S01]  /*4ce0*/  UMOV UR12, UR36 ;  /* 0x00000024000c7c82 */ /* 0x000fe20008000000 */
[----:B------:R-:W-:Y:S01]  /*4cf0*/  @!P4 R2UR UR8, R0 ;  /* 0x000000000008c2ca */ /* 0x000fe200000e0000 */
[----:B------:R-:W-:Y:S01]  /*4d00*/  IMAD.IADD R20, R8, 0x1, R94 ;  /* 0x0000000108147824 */ /* 0x000fe200078e025e */
[----:B------:R-:W-:Y:S01]  /*4d10*/  @P3 R2UR UR36, R28 ;  /* 0x000000001c2432ca */ /* 0x000fe200000e0000 */
[----:B------:R-:W-:Y:S01]  /*4d20*/  IMAD.IADD R21, R13, 0x1, R96 ;  /* 0x000000010d157824 */ /* 0x000fe200078e0260 */
[----:B------:R-:W-:Y:S02]  /*4d30*/  SEL R0, RZ, 0x1, P0 ;  /* 0x00000001ff007807 */ /* 0x000fe40000000000 */
[----:B------:R-:W-:Y:S01]  /*4d40*/  LOP3.LUT R31, R31, 0x1, RZ, 0x3c, !PT ;  /* 0x000000011f1f7812 */ /* 0x000fe200078e3cff */
[----:B------:R-:W-:Y:S01]  /*4d50*/  IMAD.U32 R10, RZ, RZ, UR9 ;  /* 0x00000009ff0a7e24 */ /* 0x000fe2000f8e00ff */
[----:B------:R-:W-:Y:S01]  /*4d60*/  @!UP1 UIADD3 UR9, UPT, UPT, UR7, 0x118, URZ ;  /* 0x0000011807099890 */ /* 0x000fe2000fffe0ff */
[----:B------:R-:W-:Y:S02]  /*4d70*/  LOP3.LUT R29, R29, R0, RZ, 0x3c, !PT ;  /* 0x000000001d1d7212 */ /* 0x000fe400078e3cff */
[----:B------:R-:W-:Y:S02]  /*4d80*/  SEL R30, R30, RZ, P0 ;  /* 0x000000ff1e1e7207 */ /* 0x000fe40000000000 */
[----:B------:R-:W-:Y:S01]  /*4d90*/  IMAD.U32 R11, RZ, RZ, UR8 ;  /* 0x00000008ff0b7e24 */ /* 0x000fe2000f8e00ff */
[----:B------:R-:W-:Y:S01]  /*4da0*/  @!P4 R2UR UR14, R10 ;  /* 0x000000000a0ec2ca */ /* 0x000fe200000e0000 */
[----:B------:R-:W-:Y:S01]  /*4db0*/  @!UP1 UIADD3 UR8, UPT, UPT, UR7, 0x1200, URZ ;  /* 0x0000120007089890 */ /* 0x000fe2000fffe0ff */
[----:B------:R-:W-:Y:S02]  /*4dc0*/  VOTEU.ALL UP1, P4 ;  /* 0x0000000000ff7886 */ /* 0x000fe40002020000 */
[----:B------:R-:W-:Y:S11]  /*4dd0*/  @!P4 R2UR UR15, R11 ;  /* 0x000000000b0fc2ca */ /* 0x000ff600000e0000 */
[----:B------:R-:W-:Y:S02]  /*4de0*/  @!UPT UIADD3 URZ, UPT, UPT, URZ, URZ, URZ ;  /* 0x000000fffffff290 */ /* 0x000fe4000fffe0ff */
[----:B------:R2:W-:Y:S01]  /*4df0*/  @!UP1 UTMALDG.3D [UR8], [UR14], desc[UR20] ;  /* 0x000014080e0095b4 */ /* 0x0005e20008011000 */
[----:B------:R2:W-:Y:S01]  /*4e00*/  @!P4 SYNCS.ARRIVE.TRANS64.RED.A0TR RZ, [UR7+0x118], R23 ;  /* 0x00011817ffffc9a7 */ /* 0x0005e20008300407 */
[----:B------:R-:W-:Y:S01]  /*4e10*/  UPLOP3.LUT UP1, UPT, UPT, UPT, UPT, 0x80, 0x8 ;  /* 0x000000000008789c */ /* 0x000fe20003f2f070 */
[----:B------:R-:W-:Y:S01]  /*4e20*/  SYNCS.ARRIVE.TRANS64.RED.A1T0 RZ, [UR13], RZ ;  /* 0x000000ffffff79a7 */ /* 0x000fe2000810040d */
[----:B------:R-:W-:Y:S09]  /*4e30*/  @P3 BRA `(.L_x_90) ;  /* 0xfffffff400503947 */ /* 0x000ff2000383ffff */
[----:B------:R-:W-:-:S04]  /*4e40*/  SHF.L.U32 R3, R31, 0x1f, RZ ;  /* 0x0000001f1f037819 */ /* 0x000fc800000006ff */
[----:B------:R-:W1:Y:S02]  /*4e50*/  SYNCS.PHASECHK.TRANS64.TRYWAIT P0, [UR7+0x120], R3 ;  /* 0x00012003ff0075a7 */ /* 0x000e640008001107 */
[----:B-1----:R-:W-:Y:S05]  /*4e60*/  @!P0 BRA `(.L_x_91) ;  /* 0x0000003800088947 */ /* 0x002fea0003800000 */
.L_x_179:
[----:B-1----:R-:W-:-:S07]  /*4e70*/  MOV R0, UR7 ;  /* 0x0000000700007c02 */ /* 0x002fce0008000f00 */
.L_x_92:
[----:B-1----:R-:W-:-:S04]  /*4e80*/  SHF.L.U32 R3, R31, 0x1f, RZ ;  /* 0x0000001f1f037819 */ /* 0x002fc800000006ff */
[----:B------:R1:W3:Y:S03]  /*4e90*/  SYNCS.PHASECHK.TRANS64.TRYWAIT P0, [R0+URZ+0x128], R3 ;  /* 0x00012803000075a7 */ /* 0x0002e600080011ff */
[----:B---3--:R-:W-:Y:S05]  /*4ea0*/  @!P0 NANOSLEEP.SYNCS 0x989680 ;  /* 0x009896800000895d */ /* 0x008fea0003900000 */
[----:B------:R-:W3:Y:S02]  /*4eb0*/  @!P0 SYNCS.PHASECHK.TRANS64 P0, [R0+URZ+0x128], R3 ;  /* 0x00012803000085a7 */ /* 0x000ee400080010ff */
[----:B--23--:R-:W-:Y:S05]  /*4ec0*/  @P0 EXIT ;  /* 0x000000000000094d */ /* 0x00cfea0003800000 */
[----:B------:R-:W-:Y:S05]  /*4ed0*/  BRA `(.L_x_92) ;  /* 0xfffffffc00e87947 */ /* 0x000fea000383ffff */
.L_x_81:
[----:B------:R-:W-:-:S06]  /*4ee0*/  UISETP.GE.AND UP1, UPT, UR8, 0x4, UPT ;  /* 0x000000040800788c */ /* 0x000fcc000bf26270 */
[----:B------:R-:W-:-:S13]  /*4ef0*/  PLOP3.LUT P0, PT, PT, PT, UP1, 0x80, 0x8 ;  /* 0x000000000008781c */ /* 0x000fda0003f0f018 */
[----:B------:R-:W-:Y:S05]  /*4f00*/  @!P0 EXIT ;  /* 0x000000000000894d */ /* 0x000fea0003800000 */
[----:B------:R-:W-:Y:S01]  /*4f10*/  BAR.SYNC.DEFER_BLOCKING 0x6, 0xa0 ;  /* 0x0182800000007b1d */ /* 0x000fe20000010000 */
[C---:B------:R-:W-:Y:S01]  /*4f20*/  IMAD.SHL.U32 R7, R108.reuse, 0x40, RZ ;  /* 0x000000406c077824 */ /* 0x040fe200078e00ff */
[C---:B------:R-:W-:Y:S01]  /*4f30*/  LOP3.LUT R110, R108.reuse, 0x60, RZ, 0xc0, !PT ;  /* 0x000000606c6e7812 */ /* 0x040fe200078ec0ff */
[C---:B------:R-:W-:Y:S01]  /*4f40*/  IMAD.SHL.U32 R100, R108.reuse, 0x20, RZ ;  /* 0x000000206c647824 */ /* 0x040fe200078e00ff */
[----:B------:R-:W-:Y:S01]  /*4f50*/  CS2R R106, SRZ ;  /* 0x00000000006a7805 */ /* 0x000fe2000001ff00 */
[C---:B------:R-:W-:Y:S01]  /*4f60*/  IMAD.SHL.U32 R0, R108.reuse, 0x2, RZ ;  /* 0x000000026c007824 */ /* 0x040fe200078e00ff */
[----:B------:R-:W-:Y:S02]  /*4f70*/  UMOV UR49, 0x400 ;  /* 0x0000040000317882 */ /* 0x000fe40000000000 */
[----:B------:R-:W1:Y:S01]  /*4f80*/  LDC R99, c[0x0][0x370] ;  /* 0x0000dc00ff637b82 */ /* 0x000e620000000800 */
[----:B------:R-:W-:Y:S01]  /*4f90*/  ULEA UR49, UR37, UR49, 0x18 ;  /* 0x0000003125317291 */ /* 0x000fe2000f8ec0ff */
[----:B------:R-:W-:Y:S01]  /*4fa0*/  LOP3.LUT R5, R7, 0x180, RZ, 0xc0, !PT ;  /* 0x0000018007057812 */ /* 0x000fe200078ec0ff */
[----:B------:R-:W-:Y:S01]  /*4fb0*/  IMAD.U32 R46, R108, 0x10000, RZ ;  /* 0x000100006c2e7824 */ /* 0x000fe200078e00ff */
[----:B------:R-:W-:Y:S01]  /*4fc0*/  LOP3.LUT R100, R100, 0xc00, RZ, 0xc0, !PT ;  /* 0x00000c0064647812 */ /* 0x000fe200078ec0ff */
[----:B------:R-:W-:Y:S01]  /*4fd0*/  UIADD3 UR4, UPT, UPT, UR49, 0x2200, URZ ;  /* 0x0000220031047890 */ /* 0x000fe2000fffe0ff */
[----:B------:R-:W-:Y:S01]  /*4fe0*/  LOP3.LUT R0, R5, 0x20, R0, 0xf8, !PT ;  /* 0x0000002005007812 */ /* 0x000fe200078ef800 */
[----:B------:R-:W-:Y:S01]  /*4ff0*/  IMAD.SHL.U32 R5, R108, 0x8, RZ ;  /* 0x000000086c057824 */ /* 0x000fe200078e00ff */
[----:B------:R-:W2:Y:S01]  /*5000*/  LDC R42, c[0x0][0xb0c] ;  /* 0x0002c300ff2a7b82 */ /* 0x000ea20000000800 */
[----:B------:R-:W-:Y:S01]  /*5010*/  LOP3.LUT R100, R100, 0x40, R7, 0xf8, !PT ;  /* 0x0000004064647812 */ /* 0x000fe200078ef807 */
[----:B------:R-:W-:Y:S01]  /*5020*/  IMAD.MOV.U32 R44, RZ, RZ, RZ ;  /* 0x000000ffff2c7224 */ /* 0x000fe200078e00ff */
[----:B------:R-:W-:Y:S01]  /*5030*/  LOP3.LUT R46, R46, 0x600000, RZ, 0xc0, !PT ;  /* 0x006000002e2e7812 */ /* 0x000fe200078ec0ff */
[----:B------:R-:W-:Y:S01]  /*5040*/  IMAD.MOV.U32 R112, RZ, RZ, RZ ;  /* 0x000000ffff707224 */ /* 0x000fe200078e00ff */
[----:B------:R-:W-:-:S02]  /*5050*/  LOP3.LUT R108, R108, 0x2, RZ, 0xc0, !PT ;  /* 0x000000026c6c7812 */ /* 0x000fc400078ec0ff */
[----:B------:R-:W-:Y:S02]  /*5060*/  CS2R R104, SRZ ;  /* 0x0000000000687805 */ /* 0x000fe4000001ff00 */
[----:B------:R-:W-:Y:S01]  /*5070*/  LOP3.LUT R5, R0, 0x30, R5, 0x78, !PT ;  /* 0x0000003000057812 */ /* 0x000fe200078e7805 */
[----:B------:R-:W4:Y:S01]  /*5080*/  LDC R97, c[0x0][0xb20] ;  /* 0x0002c800ff617b82 */ /* 0x000f220000000800 */
[----:B------:R-:W3:Y:S01]  /*5090*/  LDS R3, [UR49+0x1f0] ;  /* 0x0001f031ff037984 */ /* 0x000ee20008000800 */
[----:B------:R-:W-:Y:S01]  /*50a0*/  LOP3.LUT R100, R100, 0x200, R7, 0xf8, !PT ;  /* 0x0000020064647812 */ /* 0x000fe200078ef807 */
[----:B------:R-:W-:Y:S01]  /*50b0*/  IMAD.MOV R102, RZ, RZ, -R108 ;  /* 0x000000ffff667224 */ /* 0x000fe200078e0a6c */
[----:B------:R-:W1:Y:S01]  /*50c0*/  LDCU.64 UR52, c[0x0][0x348] ;  /* 0x00006900ff3477ac */ /* 0x000e620008000a00 */
[----:B------:R-:W-:Y:S01]  /*50d0*/  IMAD.U32 R109, RZ, RZ, UR4 ;  /* 0x00000004ff6d7e24 */ /* 0x000fe2000f8e00ff */
[----:B------:R-:W-:Y:S02]  /*50e0*/  LOP3.LUT R100, R100, R5, RZ, 0xfc, !PT ;  /* 0x0000000564647212 */ /* 0x000fe400078efcff */
[----:B------:R-:W1:Y:S01]  /*50f0*/  LDC R41, c[0x0][0xb30] ;  /* 0x0002cc00ff297b82 */ /* 0x000e620000000800 */
[----:B------:R-:W1:Y:S01]  /*5100*/  LDCU.64 UR38, c[0x0][0x888] ;  /* 0x00011100ff2677ac */ /* 0x000e620008000a00 */
[----:B------:R-:W1:Y:S06]  /*5110*/  LDCU.64 UR44, c[0x0][0x890] ;  /* 0x00011200ff2c77ac */ /* 0x000e6c0008000a00 */
[----:B------:R-:W1:Y:S01]  /*5120*/  LDC.64 R92, c[0x0][0xb10] ;  /* 0x0002c400ff5c7b82 */ /* 0x000e620000000a00 */
[----:B------:R-:W-:-:S07]  /*5130*/  UIADD3 UR48, UPT, UPT, UR49, 0x200, URZ ;  /* 0x0000020031307890 */ /* 0x000fce000fffe0ff */
[----:B------:R-:W1:Y:S08]  /*5140*/  LDC.64 R38, c[0x0][0xb18] ;  /* 0x0002c600ff267b82 */ /* 0x000e700000000a00 */
[----:B------:R-:W1:Y:S08]  /*5150*/  LDC.64 R36, c[0x0][0xb28] ;  /* 0x0002ca00ff247b82 */ /* 0x000e700000000a00 */
[----:B------:R-:W1:Y:S01]  /*5160*/  LDC.64 R90, c[0x0][0x8b0] ;  /* 0x00022c00ff5a7b82 */ /* 0x000e620000000a00 */
[----:B---3--:R-:W-:-:S07]  /*5170*/  IMAD.IADD R46, R3, 0x1, R46 ;  /* 0x00000001032e7824 */ /* 0x008fce00078e022e */
[----:B------:R-:W3:Y:S08]  /*5180*/  LDC.64 R88, c[0x0][0x8a8] ;  /* 0x00022a00ff587b82 */ /* 0x000ef00000000a00 */
[----:B--2-4-:R-:W1:Y:S02]  /*5190*/  LDC R98, c[0x0][0x374] ;  /* 0x0000dd00ff627b82 */ /* 0x014e640000000800 */
.L_x_118:
[----:B------:R-:W-:Y:S02]  /*51a0*/  LEA R0, R112, UR49, 0x3 ;  /* 0x0000003170007c11 */ /* 0x000fe4000f8e18ff */
[----:B------:R-:W-:Y:S02]  /*51b0*/  SHF.L.U32 R3, R106, 0x1f, RZ ;  /* 0x0000001f6a037819 */ /* 0x000fe400000006ff */
[----:B------:R-:W-:Y:S02]  /*51c0*/  LEA R16, R112, UR49, 0x4 ;  /* 0x0000003170107c11 */ /* 0x000fe4000f8e20ff */
[----:B------:R-:W2:Y:S02]  /*51d0*/  SYNCS.PHASECHK.TRANS64.TRYWAIT P0, [R0+URZ+0x140], R3 ;  /* 0x00014003000075a7 */ /* 0x000ea400080011ff */
[----:B-12---:R-:W-:Y:S05]  /*51e0*/  @!P0 BRA `(.L_x_93) ;  /* 0x0000003400408947 */ /* 0x006fea0003800000 */
.L_x_180:
[----:B------:R-:W4:Y:S01]  /*51f0*/  LDC.64 R12, c[0x0][0xb10] ;  /* 0x0002c400ff0c7b82 */ /* 0x000f220000000a00 */
[----:B------:R-:W3:Y:S01]  /*5200*/  LDS.128 R16, [R16+0x1d0] ;  /* 0x0001d00010107984 */ /* 0x000ee20000000c00 */
[----:B-1----:R-:W-:Y:S01]  /*5210*/  ISETP.NE.AND P1, PT, R41, 0x1, PT ;  /* 0x000000012900780c */ /* 0x002fe20003f25270 */
[----:B--2---:R-:W-:Y:S01]  /*5220*/  VIADD R0, R0, 0x150 ;  /* 0x0000015000007836 */ /* 0x004fe20000000000 */
[----:B------:R-:W-:Y:S04]  /*5230*/  ISETP.GE.AND P0, PT, R40, 0x1, PT ;  /* 0x000000012800780c */ /* 0x000fe80003f06270 */
[----:B------:R-:W1:Y:S01]  /*5240*/  LDC.64 R10, c[0x0][0xb18] ;  /* 0x0002c600ff0a7b82 */ /* 0x000e620000000a00 */
[----:B------:R-:W-:Y:S01]  /*5250*/  PRMT R0, RZ, 0x654, R0 ;  /* 0x00000654ff007816 */ /* 0x000fe20000000000 */
[----:B------:R-:W-:Y:S01]  /*5260*/  @!PT LDS RZ, [RZ] ;  /* 0x00000000fffff984 */ /* 0x000fe20000000800 */
[----:B------:R-:W-:Y:S01]  /*5270*/  @!PT LDS RZ, [RZ] ;  /* 0x00000000fffff984 */ /* 0x000fe20000000800 */
[----:B------:R-:W-:Y:S01]  /*5280*/  @!PT LDS RZ, [RZ] ;  /* 0x00000000fffff984 */ /* 0x000fe20000000800 */
[----:B------:R-:W-:Y:S01]  /*5290*/  @!PT LDS RZ, [RZ] ;  /* 0x00000000fffff984 */ /* 0x000fe20000000800 */
[----:B------:R2:W-:Y:S06]  /*52a0*/  MEMBAR.ALL.CTA ;  /* 0x0000000000007992 */ /* 0x0005ec0000008000 */
[----:B--2---:R-:W2:Y:S01]  /*52b0*/  FENCE.VIEW.ASYNC.S ;  /* 0x00000000000073c6 */ /* 0x004ea20000000000 */
[----:B------:R-:W1:Y:S08]  /*52c0*/  @!P1 LDC R14, c[0x0][0xb20] ;  /* 0x0002c800ff0e9b82 */ /* 0x000e700000000800 */
[----:B------:R-:W1:Y:S01]  /*52d0*/  @!P1 LDC R9, c[0x0][0xb0c] ;  /* 0x0002c300ff099b82 */ /* 0x000e620000000800 */
[----:B--2---:R2:W-:Y:S01]  /*52e0*/  SYNCS.ARRIVE.TRANS64.RED.A1T0 RZ, [R0+URZ], RZ ;  /* 0x000000ff00ff79a7 */ /* 0x0045e200081004ff */
[----:B---3--:R-:W-:Y:S04]  /*52f0*/  LOP3.LUT P4, RZ, R18, 0x1, RZ, 0xc0, !PT ;  /* 0x0000000112ff7812 */ /* 0x008fe8000788c0ff */
[----:B------:R-:W-:Y:S09]  /*5300*/  P2R R111, PR, RZ, 0x10 ;  /* 0x00000010ff6f7803 */ /* 0x000ff20000000000 */
[----:B------:R-:W-:Y:S02]  /*5310*/  @P4 MOV R45, R16 ;  /* 0x00000010002d4202 */ /* 0x000fe40000000f00 */
[----:B------:R-:W-:Y:S01]  /*5320*/  @P4 LOP3.LUT R43, R17, 0xffff, RZ, 0xc0, !PT ;  /* 0x0000ffff112b4812 */ /* 0x000fe200078ec0ff */
[----:B--2-4-:R-:W-:Y:S06]  /*5330*/  @!P0 BRA `(.L_x_94) ;  /* 0x0000000000a48947 */ /* 0x014fec0003800000 */
[----:B------:R-:W-:Y:S01]  /*5340*/  IMAD.HI.U32 R24, R98, R39, RZ ;  /* 0x0000002762187227 */ /* 0x000fe200078e00ff */
[----:B------:R-:W-:Y:S02]  /*5350*/  ISETP.NE.AND P0, PT, R38, 0x1, PT ;  /* 0x000000012600780c */ /* 0x000fe40003f05270 */
[----:B------:R-:W-:Y:S01]  /*5360*/  ISETP.NE.AND P2, PT, R40, 0x1, PT ;  /* 0x000000012800780c */ /* 0x000fe20003f45270 */
[-C--:B------:R-:W-:Y:S01]  /*5370*/  IMAD.HI.U32 R22, R99, R92.reuse, RZ ;  /* 0x0000005c63167227 */ /* 0x080fe200078e00ff */
[----:B------:R-:W-:Y:S02]  /*5380*/  SHF.R.U32.HI R23, RZ, R97, R24 ;  /* 0x00000061ff177219 */ /* 0x000fe40000011618 */
[----:B------:R-:W-:Y:S01]  /*5390*/  ISETP.NE.AND P3, PT, R42, 0x1, PT ;  /* 0x000000012a00780c */ /* 0x000fe20003f65270 */
[----:B------:R-:W-:Y:S01]  /*53a0*/  IMAD.HI.U32 R28, R43, R39, RZ ;  /* 0x000000272b1c7227 */ /* 0x000fe200078e00ff */
[----:B------:R-:W-:Y:S02]  /*53b0*/  SHF.R.U32.HI R22, RZ, R93, R22 ;  /* 0x0000005dff167219 */ /* 0x000fe40000011616 */
[----:B------:R-:W-:Y:S01]  /*53c0*/  SEL R3, R98, R23, !P0 ;  /* 0x0000001762037207 */ /* 0x000fe20004000000 */
[----:B------:R-:W-:Y:S01]  /*53d0*/  IMAD.HI.U32 R26, R45, R92, RZ ;  /* 0x0000005c2d1a7227 */ /* 0x000fe200078e00ff */
[----:B------:R-:W-:Y:S03]  /*53e0*/  SEL R7, R99, R22, !P3 ;  /* 0x0000001663077207 */ /* 0x000fe60005800000 */
[-C--:B------:R-:W-:Y:S01]  /*53f0*/  IMAD.HI.U32 R22, R3, R36.reuse, RZ ;  /* 0x0000002403167227 */ /* 0x080fe200078e00ff */
[----:B------:R-:W-:Y:S03]  /*5400*/  SHF.R.U32.HI R26, RZ, R93, R26 ;  /* 0x0000005dff1a7219 */ /* 0x000fe6000001161a */
[----:B------:R-:W-:Y:S01]  /*5410*/  IMAD.HI.U32 R24, R7, R36, RZ ;  /* 0x0000002407187227 */ /* 0x000fe200078e00ff */
[----:B------:R-:W-:Y:S02]  /*5420*/  @P2 SHF.R.U32.HI R3, RZ, R37, R22 ;  /* 0x00000025ff032219 */ /* 0x000fe40000011616 */
[----:B------:R-:W-:Y:S02]  /*5430*/  SHF.R.U32.HI R22, RZ, R97, R28 ;  /* 0x00000061ff167219 */ /* 0x000fe4000001161c */
[----:B------:R-:W-:Y:S01]  /*5440*/  @P2 SHF.R.U32.HI R7, RZ, R37, R24 ;  /* 0x00000025ff072219 */ /* 0x000fe20000011618 */
[C---:B------:R-:W-:Y:S01]  /*5450*/  IMAD R2, R40.reuse, R3, RZ ;  /* 0x0000000328027224 */ /* 0x040fe200078e02ff */
[----:B------:R-:W-:Y:S02]  /*5460*/  SEL R5, R43, R22, !P0 ;  /* 0x000000162b057207 */ /* 0x000fe40004000000 */
[----:B------:R-:W-:Y:S01]  /*5470*/  SEL R3, R45, R26, !P3 ;  /* 0x0000001a2d037207 */ /* 0x000fe20005800000 */
[----:B------:R-:W-:Y:S01]  /*5480*/  IMAD R4, R40, R7, RZ ;  /* 0x0000000728047224 */ /* 0x000fe200078e02ff */
[C---:B------:R-:W-:Y:S01]  /*5490*/  ISETP.GE.AND P0, PT, R5.reuse, R2, PT ;  /* 0x000000020500720c */ /* 0x040fe20003f06270 */
[----:B------:R-:W-:Y:S03]  /*54a0*/  IMAD.HI.U32 R6, R5, R36, RZ ;  /* 0x0000002405067227 */ /* 0x000fe600078e00ff */
[----:B------:R-:W-:Y:S01]  /*54b0*/  ISETP.GE.OR P0, PT, R3, R4, P0 ;  /* 0x000000040300720c */ /* 0x000fe20000706670 */
[----:B------:R-:W-:Y:S01]  /*54c0*/  IMAD.MOV R4, RZ, RZ, -R3 ;  /* 0x000000ffff047224 */ /* 0x000fe200078e0a03 */
[-C--:B------:R-:W-:Y:S03]  /*54d0*/  SHF.R.U32.HI R6, RZ, R37.reuse, R6 ;  /* 0x00000025ff067219 */ /* 0x080fe60000011606 */
[----:B------:R-:W-:Y:S01]  /*54e0*/  IMAD R45, R42, R4, R45 ;  /* 0x000000042a2d7224 */ /* 0x000fe200078e022d */
[----:B------:R-:W-:Y:S05]  /*54f0*/  SEL R15, R5, R6, !P2 ;  /* 0x00000006050f7207 */ /* 0x000fea0005000000 */
[----:B------:R-:W-:Y:S02]  /*5500*/  IMAD.MOV R6, RZ, RZ, -R15 ;  /* 0x000000ffff067224 */ /* 0x000fe400078e0a0f */
[C---:B------:R-:W-:Y:S04]  /*5510*/  @!P0 IMAD.HI.U32 R2, R3.reuse, R36, RZ ;  /* 0x0000002403028227 */ /* 0x040fe800078e00ff */
[----:B------:R-:W-:Y:S01]  /*5520*/  IMAD R6, R40, R6, R5 ;  /* 0x0000000628067224 */ /* 0x000fe200078e0205 */
[----:B------:R-:W-:Y:S04]  /*5530*/  @!P0 SHF.R.U32.HI R2, RZ, R37, R2 ;  /* 0x00000025ff028219 */ /* 0x000fe80000011602 */
[----:B------:R-:W-:Y:S02]  /*5540*/  @!P0 SEL R0, R3, R2, !P2 ;  /* 0x0000000203008207 */ /* 0x000fe40005000000 */
[----:B------:R-:W-:Y:S02]  /*5550*/  IADD3 R2, PT, PT, -R5, RZ, RZ ;  /* 0x000000ff05027210 */ /* 0x000fe40007ffe1ff */
[----:B------:R-:W-:Y:S01]  /*5560*/  @!P0 IADD3 R8, PT, PT, R15, -R0, RZ ;  /* 0x800000000f088210 */ /* 0x000fe20007ffe0ff */
[----:B------:R-:W-:Y:S02]  /*5570*/  @!P0 IMAD R0, R7, R6, R0 ;  /* 0x0000000607008224 */ /* 0x000fe400078e0200 */
[----:B------:R-:W-:Y:S02]  /*5580*/  IMAD R43, R38, R2, R43 ;  /* 0x00000002262b7224 */ /* 0x000fe400078e022b */
[----:B------:R-:W-:Y:S02]  /*5590*/  @!P0 IMAD R5, R8, R40, R3 ;  /* 0x0000002808058224 */ /* 0x000fe400078e0203 */
[----:B------:R-:W-:Y:S04]  /*55a0*/  @!P0 IMAD.MOV.U32 R3, RZ, RZ, R0 ;  /* 0x000000ffff038224 */ /* 0x000fe800078e0000 */
[----:B------:R-:W-:Y:S02]  /*55b0*/  IMAD R45, R3, R42, R45 ;  /* 0x0000002a032d7224 */ /* 0x000fe400078e022d */
[----:B------:R-:W-:Y:S07]  /*55c0*/  IMAD R43, R5, R38, R43 ;  /* 0x00000026052b7224 */ /* 0x000fee00078e022b */
.L_x_94:
[----:B-1----:R-:W-:Y:S01]  /*55d0*/  @!P1 ISETP.NE.AND P0, PT, R10, 0x1, PT ;  /* 0x000000010a00980c */ /* 0x002fe20003f05270 */
[----:B------:R-:W-:Y:S01]  /*55e0*/  @!P1 IMAD.HI.U32 R0, R45, R12, RZ ;  /* 0x0000000c2d009227 */ /* 0x000fe200078e00ff */
[----:B------:R-:W-:Y:S01]  /*55f0*/  @!P1 ISETP.NE.AND P2, PT, R9, 0x1, PT ;  /* 0x000000010900980c */ /* 0x000fe20003f45270 */
[----:B------:R-:W-:Y:S01]  /*5600*/  ULOP3.LUT UP0, URZ, UR48, 0x1b0, URZ, 0xc0, !UPT ;  /* 0x000001b030ff7892 */ /* 0x000fe2000f80c0ff */
[----:B------:R-:W-:Y:S01]  /*5610*/  R2UR UR42, R21 ;  /* 0x00000000152a72ca */ /* 0x000fe200000e0000 */
[----:B------:R-:W-:Y:S01]  /*5620*/  @!P1 IMAD.HI.U32 R3, R43, R11, RZ ;  /* 0x0000000b2b039227 */ /* 0x000fe200078e00ff */
[----:B------:R-:W-:Y:S02]  /*5630*/  @!P1 SHF.R.U32.HI R0, RZ, R13, R0 ;  /* 0x0000000dff009219 */ /* 0x000fe40000011600 */
[----:B------:R-:W-:Y:S01]  /*5640*/  R2UR UR41, R20 ;  /* 0x00000000142972ca */ /* 0x000fe200000e0000 */
[----:B------:R-:W-:Y:S01]  /*5650*/  VIADD R112, R112, 0x1 ;  /* 0x0000000170707836 */ /* 0x000fe20000000000 */
[----:B------:R-:W-:Y:S02]  /*5660*/  @!P1 SHF.R.U32.HI R2, RZ, R14, R3 ;  /* 0x0000000eff029219 */ /* 0x000fe40000011603 */
[----:B------:R-:W-:Y:S02]  /*5670*/  @!P1 SEL R3, R45, R0, !P2 ;  /* 0x000000002d039207 */ /* 0x000fe40005000000 */
[----:B------:R-:W-:Y:S02]  /*5680*/  @!P1 SEL R2, R43, R2, !P0 ;  /* 0x000000022b029207 */ /* 0x000fe40004000000 */
[----:B------:R-:W-:Y:S01]  /*5690*/  @P4 SHF.R.U32.HI R103, RZ, 0x10, R17 ;  /* 0x00000010ff674819 */ /* 0x000fe20000011611 */
[----:B------:R-:W-:Y:S02]  /*56a0*/  USHF.L.U32 UR42, UR42, 0x6, URZ ;  /* 0x000000062a2a7899 */ /* 0x000fe400080006ff */
[----:B------:R-:W-:Y:S02]  /*56b0*/  @!P1 IMAD.IADD R0, R2, 0x1, -R3 ;  /* 0x0000000102009824 */ /* 0x000fe400078e0a03 */
[----:B------:R-:W-:Y:S01]  /*56c0*/  @!P1 IMAD.IADD R2, R3, 0x1, -R2 ;  /* 0x0000000103029824 */ /* 0x000fe200078e0a02 */
[----:B------:R-:W-:Y:S01]  /*56d0*/  USHF.L.U32 UR41, UR41, 0x7, URZ ;  /* 0x0000000729297899 */ /* 0x000fe200080006ff */
[----:B------:R-:W-:Y:S02]  /*56e0*/  @!P1 IMAD R45, R0, R9, R45 ;  /* 0x00000009002d9224 */ /* 0x000fe400078e022d */
[----:B------:R-:W-:Y:S01]  /*56f0*/  @!P1 IMAD R43, R2, R10, R43 ;  /* 0x0000000a022b9224 */ /* 0x000fe200078e022b */
[----:B------:R-:W-:Y:S08]  /*5700*/  BRA.U !UP0, `(.L_x_95) ;  /* 0x0000000108407547 */ /* 0x000ff0000b800000 */
[----:B------:R-:W1:Y:S01]  /*5710*/  LDCU.64 UR8, c[0x4][0x80] ;  /* 0x01001000ff0877ac */ /* 0x000e620008000a00 */
[----:B------:R-:W-:Y:S01]  /*5720*/  MOV R3, 0x0 ;  /* 0x0000000000037802 */ /* 0x000fe20000000f00 */
[----:B------:R-:W-:Y:S02]  /*5730*/  HFMA2 R12, -RZ, RZ, 0, 5.9604644775390625e-08 ;  /* 0x00000001ff0c7431 */ /* 0x000fe400000001ff */
[----:B------:R-:W-:Y:S02]  /*5740*/  IMAD.MOV.U32 R8, RZ, RZ, 0x70 ;  /* 0x00000070ff087424 */ /* 0x000fe400078e00ff */
[----:B------:R-:W-:Y:S01]  /*5750*/  IMAD.MOV.U32 R13, RZ, RZ, RZ ;  /* 0x000000ffff0d7224 */ /* 0x000fe200078e00ff */
[----:B------:R-:W2:Y:S01]  /*5760*/  LDCU.64 UR6, c[0x4][0x88] ;  /* 0x01001100ff0677ac */ /* 0x000ea20008000a00 */
[----:B------:R-:W3:Y:S01]  /*5770*/  LDC.64 R2, c[0x4][R3] ;  /* 0x0100000003027b82 */ /* 0x000ee20000000a00 */
[----:B------:R-:W4:Y:S01]  /*5780*/  LDCU.64 UR4, c[0x4][0x8] ;  /* 0x01000100ff0477ac */ /* 0x000f220008000a00 */
[----:B-1----:R-:W-:Y:S01]  /*5790*/  MOV R5, UR9 ;  /* 0x0000000900057c02 */ /* 0x002fe20008000f00 */
[----:B------:R-:W-:Y:S01]  /*57a0*/  IMAD.U32 R4, RZ, RZ, UR8 ;  /* 0x00000008ff047e24 */ /* 0x000fe2000f8e00ff */
[----:B--2---:R-:W-:Y:S01]  /*57b0*/  MOV R7, UR7 ;  /* 0x0000000700077c02 */ /* 0x004fe20008000f00 */
[----:B------:R-:W-:Y:S01]  /*57c0*/  IMAD.U32 R6, RZ, RZ, UR6 ;  /* 0x00000006ff067e24 */ /* 0x000fe2000f8e00ff */
[----:B----4-:R-:W-:Y:S01]  /*57d0*/  MOV R11, UR5 ;  /* 0x00000005000b7c02 */ /* 0x010fe20008000f00 */
[----:B------:R-:W-:Y:S02]  /*57e0*/  IMAD.U32 R10, RZ, RZ, UR4 ;  /* 0x00000004ff0a7e24 */ /* 0x000fe4000f8e00ff */
[----:B------:R-:W-:Y:S07]  /*57f0*/  LEPC R20, `(.L_x_95) ;  /* 0x000000001014794e */ /* 0x000fee0000000000 */
[----:B---3-5:R-:W-:Y:S05]  /*5800*/  CALL.ABS.NOINC R2 ;  /* 0x0000000002007343 */ /* 0x028fea0003c00000 */
.L_x_95:
[----:B------:R-:W-:Y:S01]  /*5810*/  LOP3.LUT P0, RZ, R109, 0x1b0, RZ, 0xc0, !PT ;  /* 0x000001b06dff7812 */ /* 0x000fe2000780c0ff */
[----:B------:R-:W-:Y:S11]  /*5820*/  BSSY.RECONVERGENT B6, `(.L_x_96) ;  /* 0x0000013000067945 */ /* 0x000ff60003800200 */
[----:B------:R-:W-:Y:S01]  /*5830*/  @!UPT UIADD3 URZ, UPT, UPT, URZ, URZ, URZ ;  /* 0x000000fffffff290 */ /* 0x000fe2000fffe0ff */
[----:B------:R-:W-:Y:S05]  /*5840*/  @!P0 BRA `(.L_x_97) ;  /* 0x0000000000408947 */ /* 0x000fea0003800000 */
        /* <DEDUP_REMOVED lines=16> */
.L_x_97:
[----:B------:R-:W-:Y:S05]  /*5950*/  BSYNC.RECONVERGENT B6 ;  /* 0x0000000000067941 */ /* 0x000fea0003800200 */
.L_x_96:
[----:B------:R-:W-:Y:S01]  /*5960*/  ISETP.NE.U32.AND P4, PT, R90, RZ, PT ;  /* 0x000000ff5a00720c */ /* 0x000fe20003f85070 */
[----:B------:R-:W-:Y:S01]  /*5970*/  UISETP.NE.AND UP2, UPT, UR50, URZ, UPT ;  /* 0x000000ff3200728c */ /* 0x000fe2000bf45270 */
[----:B------:R-:W-:Y:S01]  /*5980*/  ISETP.NE.U32.AND P2, PT, RZ, UR38, PT ;  /* 0x00000026ff007c0c */ /* 0x000fe2000bf45070 */
[----:B------:R-:W-:Y:S01]  /*5990*/  UISETP.NE.U32.AND UP1, UPT, UR44, URZ, UPT ;  /* 0x000000ff2c00728c */ /* 0x000fe2000bf25070 */
[----:B------:R-:W-:Y:S01]  /*59a0*/  ISETP.NE.AND.EX P4, PT, R91, RZ, PT, P4 ;  /* 0x000000ff5b00720c */ /* 0x000fe20003f85340 */
[----:B------:R-:W-:Y:S01]  /*59b0*/  UPLOP3.LUT UP0, UPT, UPT, UPT, UPT, 0x40, 0x4 ;  /* 0x000000000004789c */ /* 0x000fe20003f0e870 */
[----:B------:R-:W-:Y:S01]  /*59c0*/  ISETP.NE.AND.EX P2, PT, RZ, UR39, PT, P2 ;  /* 0x00000027ff007c0c */ /* 0x000fe2000bf45320 */
[----:B------:R-:W-:Y:S01]  /*59d0*/  UISETP.NE.AND.EX UP1, UPT, UR45, URZ, UPT, UP1 ;  /* 0x000000ff2d00728c */ /* 0x000fe2000bf25310 */
[----:B------:R-:W-:Y:S04]  /*59e0*/  PLOP3.LUT P1, PT, PT, PT, UP2, 0x80, 0x8 ;  /* 0x000000000008781c */ /* 0x000fe80003f2f028 */
[----:B------:R-:W-:Y:S06]  /*59f0*/  @UP2 UPLOP3.LUT UP0, UPT, UPT, UPT, UP1, 0x80, 0x8 ;  /* 0x000000000008289c */ /* 0x000fec0003f0f010 */
[----:B------:R-:W-:Y:S01]  /*5a00*/  PLOP3.LUT P0, PT, PT, PT, UP0, 0x80, 0x8 ;  /* 0x000000000008781c */ /* 0x000fe20003f0f008 */
[----:B------:R-:W-:Y:S01]  /*5a10*/  @!UPT UIADD3 URZ, UPT, UPT, URZ, URZ, URZ ;  /* 0x000000fffffff290 */ /* 0x000fe2000fffe0ff */
[----:B------:R-:W-:Y:S11]  /*5a20*/  BRA.U !UP1, `(.L_x_98) ;  /* 0x0000000109387547 */ /* 0x000ff6000b800000 */
[----:B------:R-:W-:Y:S01]  /*5a30*/  UISETP.NE.U32.AND UP0, UPT, UR38, URZ, UPT ;  /* 0x000000ff2600728c */ /* 0x000fe2000bf05070 */
[----:B------:R-:W-:Y:S02]  /*5a40*/  HFMA2 R0, -RZ, RZ, 0, 5.9604644775390625e-08 ;  /* 0x00000001ff007431 */ /* 0x000fe400000001ff */
[----:B------:R-:W-:Y:S01]  /*5a50*/  IMAD.MOV.U32 R95, RZ, RZ, 0x1 ;  /* 0x00000001ff5f7424 */ /* 0x000fe200078e00ff */
[----:B------:R-:W-:Y:S06]  /*5a60*/  UISETP.NE.AND.EX UP0, UPT, UR39, URZ, UPT, UP0 ;  /* 0x000000ff2700728c */ /* 0x000fec000bf05300 */
[----:B------:R-:W-:Y:S05]  /*5a70*/  PLOP3.LUT P3, PT, PT, PT, UP0, 0x80, 0x8 ;  /* 0x000000000008781c */ /* 0x000fea0003f6f008 */
[----:B------:R-:W1:Y:S01]  /*5a80*/  @UP0 LDCU.64 UR6, c[0x0][0x888] ;  /* 0x00011100ff0607ac */ /* 0x000e620008000a00 */
[----:B------:R-:W-:Y:S07]  /*5a90*/  @UP0 UIMAD UR4, UR36, UR44, URZ ;  /* 0x0000002c240402a4 */ /* 0x000fee000f8e02ff */
[----:B------:R-:W-:Y:S01]  /*5aa0*/  @!P3 PRMT R95, R0, 0x7610, R95 ;  /* 0x00007610005fb816 */ /* 0x000fe2000000005f */
[----:B-1----:R-:W-:Y:S03]  /*5ab0*/  @UP0 UIMAD.WIDE UR6, UR4, 0x4, UR6 ;  /* 0x00000004040608a5 */ /* 0x002fe6000f8e0206 */
[----:B------:R-:W1:Y:S03]  /*5ac0*/  @!UP0 LDCU UR4, c[0x0][0x880] ;  /* 0x00011000ff0487ac */ /* 0x000e660008000800 */
[----:B------:R-:W-:Y:S01]  /*5ad0*/  IMAD.U32 R2, RZ, RZ, UR6 ;  /* 0x00000006ff027e24 */ /* 0x000fe2000f8e00ff */
[----:B------:R-:W-:Y:S05]  /*5ae0*/  MOV R3, UR7 ;  /* 0x0000000700037c02 */ /* 0x000fea0008000f00 */
[----:B-----5:R2:W5:Y:S02]  /*5af0*/  @P3 LDG.E R49, desc[UR46][R2.64] ;  /* 0x0000002e02313981 */ /* 0x020564000c1e1900 */
[----:B-12---:R-:W-:Y:S02]  /*5b00*/  @!P3 IMAD.U32 R49, RZ, RZ, UR4 ;  /* 0x00000004ff31be24 */ /* 0x006fe4000f8e00ff */
.L_x_98:
[----:B------:R-:W-:Y:S05]  /*5b10*/  @!P4 BRA `(.L_x_99) ;  /* 0x000000000020c947 */ /* 0x000fea0003800000 */
[----:B------:R-:W-:Y:S04]  /*5b20*/  ISETP.NE.U32.AND P3, PT, R88, RZ, PT ;  /* 0x000000ff5800720c */ /* 0x000fe80003f65070 */
[----:B------:R-:W-:Y:S11]  /*5b30*/  ISETP.NE.AND.EX P3, PT, R89, RZ, PT, P3 ;  /* 0x000000ff5900720c */ /* 0x000ff60003f65330 */
[----:B------:R-:W-:Y:S02]  /*5b40*/  @!UPT UIADD3 URZ, UPT, UPT, URZ, URZ, URZ ;  /* 0x000000fffffff290 */ /* 0x000fe4000fffe0ff */
[----:B------:R-:W1:Y:S01]  /*5b50*/  @P3 LDC.64 R2, c[0x0][0x8a8] ;  /* 0x00022a00ff023b82 */ /* 0x000e620000000a00 */
[----:B------:R-:W-:Y:S04]  /*5b60*/  @P3 IMAD R0, R90, UR36, RZ ;  /* 0x000000245a003c24 */ /* 0x000fe8000f8e02ff */
[----:B-1----:R-:W-:Y:S05]  /*5b70*/  @P3 IMAD.WIDE R2, R0, 0x4, R2 ;  /* 0x0000000400023825 */ /* 0x002fea00078e0202 */
[----:B-----5:R1:W5:Y:S02]  /*5b80*/  @P3 LDG.E R47, desc[UR46][R2.64] ;  /* 0x0000002e022f3981 */ /* 0x020364000c1e1900 */
[----:B-1----:R-:W2:Y:S02]  /*5b90*/  @!P3 LDC R47, c[0x0][0x8a0] ;  /* 0x00022800ff2fbb82 */ /* 0x002ea40000000800 */
.L_x_99:
[----:B-----5:R-:W-:Y:S01]  /*5ba0*/  FSETP.NEU.AND P4, PT, R49, RZ, PT ;  /* 0x000000ff3100720b */ /* 0x020fe20003f8d000 */
[----:B------:R-:W-:Y:S01]  /*5bb0*/  BSSY B1, `(.L_x_100) ;  /* 0x0000042000017945 */ /* 0x000fe20003800000 */
[----:B------:R-:W-:Y:S01]  /*5bc0*/  SEL R7, RZ, 0xffffffff, P2 ;  /* 0xffffffffff077807 */ /* 0x000fe20001000000 */
[----:B------:R-:W-:Y:S01]  /*5bd0*/  IMAD.MOV.U32 R115, RZ, RZ, 0x1 ;  /* 0x00000001ff737424 */ /* 0x000fe200078e00ff */
[----:B------:R-:W-:Y:S02]  /*5be0*/  LOP3.LUT P3, RZ, R95, 0xff, RZ, 0xc0, !PT ;  /* 0x000000ff5fff7812 */ /* 0x000fe4000786c0ff */
[----:B------:R-:W-:Y:S02]  /*5bf0*/  CS2R R86, SRZ ;  /* 0x0000000000567805 */ /* 0x000fe4000001ff00 */
[----:B------:R-:W-:Y:S02]  /*5c00*/  @P1 SEL R4, RZ, 0xffffffff, P4 ;  /* 0xffffffffff041807 */ /* 0x000fe40002000000 */
[----:B------:R-:W-:Y:S02]  /*5c10*/  CS2R R84, SRZ ;  /* 0x0000000000547805 */ /* 0x000fe4000001ff00 */
[----:B------:R-:W-:Y:S02]  /*5c20*/  LEA R0, R105, UR49, 0x3 ;  /* 0x0000003169007c11 */ /* 0x000fe4000f8e18ff */
[----:B------:R-:W-:Y:S02]  /*5c30*/  CS2R R82, SRZ ;  /* 0x0000000000527805 */ /* 0x000fe4000001ff00 */
[----:B------:R-:W-:Y:S02]  /*5c40*/  @P0 SEL R4, R7, R4, !P3 ;  /* 0x0000000407040207 */ /* 0x000fe40005800000 */
[----:B------:R-:W-:Y:S02]  /*5c50*/  CS2R R80, SRZ ;  /* 0x0000000000507805 */ /* 0x000fe4000001ff00 */
[----:B------:R-:W-:Y:S02]  /*5c60*/  LEA R113, R44, UR49, 0x3 ;  /* 0x000000312c717c11 */ /* 0x000fe4000f8e18ff */
[----:B------:R-:W-:Y:S02]  /*5c70*/  @P1 LOP3.LUT R4, R4, 0x1, RZ, 0xc0, !PT ;  /* 0x0000000104041812 */ /* 0x000fe400078ec0ff */
[----:B------:R-:W-:Y:S02]  /*5c80*/  SHF.L.U32 R2, R107, 0x1f, RZ ;  /* 0x0000001f6b027819 */ /* 0x000fe400000006ff */
[----:B------:R-:W-:Y:S02]  /*5c90*/  ISETP.NE.U32.OR P6, PT, R4, 0x1, !P1 ;  /* 0x000000010400780c */ /* 0x000fe40004fc5470 */
[----:B------:R-:W-:Y:S02]  /*5ca0*/  PLOP3.LUT P2, PT, PT, PT, UP1, 0x80, 0x8 ;  /* 0x000000000008781c */ /* 0x000fe40003f4f018 */
[----:B------:R-:W-:Y:S02]  /*5cb0*/  LEA.HI R5, R44, R44, RZ, 0x1 ;  /* 0x0000002c2c057211 */ /* 0x000fe400078f08ff */
[----:B------:R-:W-:Y:S02]  /*5cc0*/  SEL R4, RZ, 0xffffffff, P4 ;  /* 0xffffffffff047807 */ /* 0x000fe40002000000 */
[----:B------:R-:W-:Y:S01]  /*5cd0*/  P2R R114, PR, RZ, 0x40 ;  /* 0x00000040ff727803 */ /* 0x000fe20000000000 */
[C---:B------:R-:W-:Y:S01]  /*5ce0*/  IMAD.SHL.U32 R3, R5.reuse, 0x40, RZ ;  /* 0x0000004005037824 */ /* 0x040fe200078e00ff */
[----:B------:R-:W-:Y:S03]  /*5cf0*/  LOP3.LUT R5, R5, 0xffe, RZ, 0xc0, !PT ;  /* 0x00000ffe05057812 */ /* 0x000fe600078ec0ff */
[----:B------:R-:W-:Y:S02]  /*5d00*/  @P6 SHF.L.U32 R9, R104, 0x1f, RZ ;  /* 0x0000001f68096819 */ /* 0x000fe400000006ff */
[----:B------:R-:W-:Y:S01]  /*5d10*/  @P2 SEL R4, R7, R4, !P3 ;  /* 0x0000000407042207 */ /* 0x000fe20005800000 */
[----:B------:R-:W-:Y:S01]  /*5d20*/  IMAD.IADD R48, R44, 0x1, -R5 ;  /* 0x000000012c307824 */ /* 0x000fe200078e0a05 */
[----:B------:R-:W1:Y:S01]  /*5d30*/  @P6 SYNCS.PHASECHK.TRANS64.TRYWAIT P1, [R0+URZ+0x110], R9 ;  /* 0x00011009000065a7 */ /* 0x000e6200080211ff */
[----:B------:R-:W-:Y:S02]  /*5d40*/  LOP3.LUT R3, R3, 0xffffff80, RZ, 0xc0, !PT ;  /* 0xffffff8003037812 */ /* 0x000fe400078ec0ff */
[----:B------:R-:W-:Y:S03]  /*5d50*/  LOP3.LUT R4, R4, 0x1, RZ, 0xc0, !PT ;  /* 0x0000000104047812 */ /* 0x000fe600078ec0ff */
[----:B------:R-:W-:Y:S01]  /*5d60*/  IMAD.IADD R3, R46, 0x1, R3 ;  /* 0x000000012e037824 */ /* 0x000fe200078e0203 */
[----:B------:R-:W-:Y:S03]  /*5d70*/  ISETP.NE.U32.AND P5, PT, R4, 0x1, PT ;  /* 0x000000010400780c */ /* 0x000fe60003fa5070 */
[----:B------:R-:W-:Y:S01]  /*5d80*/  IMAD R48, R48, 0x100000, R3 ;  /* 0x0010000030307824 */ /* 0x000fe200078e0203 */
[----:B------:R-:W-:Y:S01]  /*5d90*/  P2R R124, PR, RZ, 0x20 ;  /* 0x00000020ff7c7803 */ /* 0x000fe20000000000 */
[----:B------:R3:W4:Y:S01]  /*5da0*/  SYNCS.PHASECHK.TRANS64.TRYWAIT P0, [R113+URZ+0x160], R2 ;  /* 0x00016002710075a7 */ /* 0x00072200080011ff */
[----:B-1----:R-:W-:Y:S01]  /*5db0*/  @P6 SEL R115, RZ, 0x1, !P1 ;  /* 0x00000001ff736807 */ /* 0x002fe20004800000 */
[----:B---3--:R-:W-:Y:S06]  /*5dc0*/  @!P6 BRA `(.L_x_101) ;  /* 0x000000000080e947 */ /* 0x008fec0003800000 */
[----:B------:R-:W-:Y:S01]  /*5dd0*/  @P5 IMAD R5, R105, 0x1000, R100 ;  /* 0x0000100069055824 */ /* 0x000fe200078e0264 */
[----:B------:R-:W-:Y:S01]  /*5de0*/  ISETP.NE.AND P1, PT, R115, RZ, PT ;  /* 0x000000ff7300720c */ /* 0x000fe20003f25270 */
[----:B------:R-:W-:Y:S01]  /*5df0*/  BSSY B0, `(.L_x_102) ;  /* 0x000000b000007945 */ /* 0x000fe20003800000 */
[----:B------:R-:W-:Y:S01]  /*5e00*/  CS2R R82, SRZ ;  /* 0x0000000000527805 */ /* 0x000fe2000001ff00 */
[----:B------:R-:W-:Y:S01]  /*5e10*/  @P5 VIADD R4, R5, UR49 ;  /* 0x0000003105045c36 */ /* 0x000fe20008000000 */
[----:B------:R-:W-:Y:S02]  /*5e20*/  CS2R R80, SRZ ;  /* 0x0000000000507805 */ /* 0x000fe4000001ff00 */
[----:B------:R-:W-:Y:S02]  /*5e30*/  CS2R R86, SRZ ;  /* 0x0000000000567805 */ /* 0x000fe4000001ff00 */
[----:B------:R-:W-:Y:S01]  /*5e40*/  CS2R R84, SRZ ;  /* 0x0000000000547805 */ /* 0x000fe2000001ff00 */
[----:B------:R-:W-:Y:S04]  /*5e50*/  @P5 IMAD R4, R108, -0x10, R4 ;  /* 0xfffffff06c045824 */ /* 0x000fe800078e0204 */
[----:B------:R-:W-:Y:S05]  /*5e60*/  @P1 BRA `(.L_x_103) ;  /* 0x00000000000c1947 */ /* 0x000fea0003800000 */
[----:B------:R-:W-:Y:S04]  /*5e70*/  SHF.L.U32 R3, R104, 0x1f, RZ ;  /* 0x0000001f68037819 */ /* 0x000fe800000006ff */
[----:B------:R-:W1:Y:S02]  /*5e80*/  SYNCS.PHASECHK.TRANS64.TRYWAIT P1, [R0+URZ+0x110], R3 ;  /* 0x00011003000075a7 */ /* 0x000e6400080211ff */
[----:B-1----:R-:W-:Y:S05]  /*5e90*/  @!P1 BRA `(.L_x_104) ;  /* 0x0000002800289947 */ /* 0x002fea0003800000 */
.L_x_103:
[----:B------:R-:W-:Y:S05]  /*5ea0*/  BSYNC B0 ;  /* 0x0000000000007941 */ /* 0x000fea0003800000 */
.L_x_102:
[----:B------:R-:W-:Y:S01]  /*5eb0*/  ISETP.NE.AND P1, PT, R124, RZ, PT ;  /* 0x000000ff7c00720c */ /* 0x000fe20003f25270 */
[----:B-1----:R-:W-:Y:S02]  /*5ec0*/  VIADD R3, R0, 0x120 ;  /* 0x0000012000037836 */ /* 0x002fe40000000000 */
[----:B------:R-:W-:Y:S02]  /*5ed0*/  IMAD.U32 R0, RZ, RZ, UR37 ;  /* 0x00000025ff007e24 */ /* 0x000fe4000f8e00ff */
[----:B------:R-:W-:Y:S03]  /*5ee0*/  VIADD R105, R105, 0x1 ;  /* 0x0000000169697836 */ /* 0x000fe60000000000 */
[----:B------:R-:W-:Y:S05]  /*5ef0*/  PRMT R0, R0, 0x654, R3 ;  /* 0x0000065400007816 */ /* 0x000fea0000000003 */
[----:B------:R1:W3:Y:S04]  /*5f00*/  @P1 LDS.128 R80, [R5+UR49+0x200] ;  /* 0x0002003105501984 */ /* 0x0002e80008000c00 */
[----:B------:R1:W1:Y:S01]  /*5f10*/  @P1 LDS.128 R84, [R4+0x210] ;  /* 0x0002100004541984 */ /* 0x0002620000000c00 */
[C---:B------:R-:W-:Y:S01]  /*5f20*/  ISETP.NE.AND P1, PT, R105.reuse, 0x2, PT ;  /* 0x000000026900780c */ /* 0x040fe20003f25270 */
[----:B------:R-:W-:Y:S01]  /*5f30*/  @!PT LDS RZ, [RZ] ;  /* 0x00000000fffff984 */ /* 0x000fe20000000800 */
[----:B------:R-:W-:Y:S01]  /*5f40*/  @!PT LDS RZ, [RZ] ;  /* 0x00000000fffff984 */ /* 0x000fe20000000800 */
[----:B------:R-:W-:Y:S01]  /*5f50*/  @!PT LDS RZ, [RZ] ;  /* 0x00000000fffff984 */ /* 0x000fe20000000800 */
[----:B------:R-:W-:Y:S01]  /*5f60*/  @!PT LDS RZ, [RZ] ;  /* 0x00000000fffff984 */ /* 0x000fe20000000800 */
[----:B------:R5:W-:Y:S06]  /*5f70*/  MEMBAR.ALL.CTA ;  /* 0x0000000000007992 */ /* 0x000bec0000008000 */
[----:B-----5:R-:W5:Y:S01]  /*5f80*/  FENCE.VIEW.ASYNC.S ;  /* 0x00000000000073c6 */ /* 0x020f620000000000 */
[----:B------:R-:W-:Y:S02]  /*5f90*/  SEL R3, RZ, 0x1, P1 ;  /* 0x00000001ff037807 */ /* 0x000fe40000800000 */
[----:B------:R-:W-:Y:S02]  /*5fa0*/  SEL R105, R105, RZ, P1 ;  /* 0x000000ff69697207 */ /* 0x000fe40000800000 */
[----:B------:R-:W-:Y:S01]  /*5fb0*/  LOP3.LUT R104, R104, R3, RZ, 0x3c, !PT ;  /* 0x0000000368687212 */ /* 0x000fe200078e3cff */
[----:B-----5:R1:W-:Y:S06]  /*5fc0*/  SYNCS.ARRIVE.TRANS64.RED.A1T0 RZ, [R0+URZ], RZ ;  /* 0x000000ff00ff79a7 */ /* 0x0203ec00081004ff */
.L_x_101:
[----:B------:R-:W-:Y:S05]  /*5fd0*/  BSYNC B1 ;  /* 0x0000000000017941 */ /* 0x000fea0003800000 */
.L_x_100:
[----:B-1----:R-:W-:Y:S04]  /*5fe0*/  SHF.R.U32.HI R0, RZ, 0x15, R48 ;  /* 0x00000015ff007819 */ /* 0x002fe80000011630 */
[----:B------:R-:W-:Y:S01]  /*5ff0*/  LOP3.LUT P1, RZ, R0, 0x3, R101, 0x48, !PT ;  /* 0x0000000300ff7812 */ /* 0x000fe20007824865 */
[----:B------:R-:W-:Y:S01]  /*6000*/  @!UPT UIADD3 URZ, UPT, UPT, URZ, URZ, URZ ;  /* 0x000000fffffff290 */ /* 0x000fe2000fffe0ff */
[----:B----4-:R-:W-:Y:S11]  /*6010*/  @P0 BRA `(.L_x_105) ;  /* 0x0000000000080947 */ /* 0x010ff60003800000 */
[----:B------:R-:W1:Y:S02]  /*6020*/  SYNCS.PHASECHK.TRANS64.TRYWAIT P0, [R113+URZ+0x160], R2 ;  /* 0x00016002710075a7 */ /* 0x000e6400080011ff */
[----:B-1----:R-:W-:Y:S05]  /*6030*/  @!P0 BRA `(.L_x_106) ;  /* 0x0000002400d48947 */ /* 0x002fea0003800000 */
.L_x_105:
[----:B------:R-:W-:Y:S05]  /*6040*/  @!P1 BRA `(.L_x_107) ;  /* 0x0000000000409947 */ /* 0x000fea0003800000 */
[----:B------:R-:W4:Y:S01]  /*6050*/  LDCU.64 UR8, c[0x4][0x70] ;  /* 0x01000e00ff0877ac */ /* 0x000f220008000a00 */
[----:B------:R-:W-:Y:S01]  /*6060*/  MOV R3, 0x0 ;  /* 0x0000000000037802 */ /* 0x000fe20000000f00 */
[----:B------:R-:W-:Y:S02]  /*6070*/  HFMA2 R12, -RZ, RZ, 0, 5.9604644775390625e-08 ;  /* 0x00000001ff0c7431 */ /* 0x000fe400000001ff */
[----:B------:R-:W-:Y:S02]  /*6080*/  IMAD.MOV.U32 R8, RZ, RZ, 0x192 ;  /* 0x00000192ff087424 */ /* 0x000fe400078e00ff */
[----:B------:R-:W-:Y:S01]  /*6090*/  IMAD.MOV.U32 R13, RZ, RZ, RZ ;  /* 0x000000ffff0d7224 */ /* 0x000fe200078e00ff */
[----:B------:R-:W5:Y:S01]  /*60a0*/  LDCU.64 UR6, c[0x4][0x78] ;  /* 0x01000f00ff0677ac */ /* 0x000f620008000a00 */
[----:B-1----:R-:W1:Y:S01]  /*60b0*/  LDC.64 R2, c[0x4][R3] ;  /* 0x0100000003027b82 */ /* 0x002e620000000a00 */
[----:B------:R-:W2:Y:S01]  /*60c0*/  LDCU.64 UR4, c[0x4][0x10] ;  /* 0x01000200ff0477ac */ /* 0x000ea20008000a00 */
[----:B----4-:R-:W-:Y:S01]  /*60d0*/  MOV R5, UR9 ;  /* 0x0000000900057c02 */ /* 0x010fe20008000f00 */
[----:B------:R-:W-:Y:S01]  /*60e0*/  IMAD.U32 R4, RZ, RZ, UR8 ;  /* 0x00000008ff047e24 */ /* 0x000fe2000f8e00ff */
[----:B-----5:R-:W-:Y:S01]  /*60f0*/  MOV R7, UR7 ;  /* 0x0000000700077c02 */ /* 0x020fe20008000f00 */
[----:B------:R-:W-:Y:S01]  /*6100*/  IMAD.U32 R6, RZ, RZ, UR6 ;  /* 0x00000006ff067e24 */ /* 0x000fe2000f8e00ff */
[----:B--2---:R-:W-:Y:S01]  /*6110*/  MOV R11, UR5 ;  /* 0x00000005000b7c02 */ /* 0x004fe20008000f00 */
[----:B------:R-:W-:Y:S02]  /*6120*/  IMAD.U32 R10, RZ, RZ, UR4 ;  /* 0x00000004ff0a7e24 */ /* 0x000fe4000f8e00ff */
[----:B------:R-:W-:Y:S07]  /*6130*/  LEPC R20, `(.L_x_107) ;  /* 0x000000001014794e */ /* 0x000fee0000000000 */
[----:B-1-3--:R-:W-:Y:S05]  /*6140*/  CALL.ABS.NOINC R2 ;  /* 0x0000000002007343 */ /* 0x00afea0003c00000 */
.L_x_107:
[-C--:B---3--:R-:W-:Y:S01]  /*6150*/  F2FP.F16.E5M2.UNPACK_B R51, R80.reuse ;  /* 0x00000050ff33723e */ /* 0x088fe200020004ff */
[----:B------:R-:W-:Y:S05]  /*6160*/  WARPSYNC.ALL ;  /* 0x0000000000007948 */ /* 0x000fea0003800000 */
[----:B------:R-:W-:Y:S01]  /*6170*/  R2UR UR4, R48 ;  /* 0x00000000300472ca */ /* 0x000fe200000e0000 */
[--C-:B------:R-:W-:Y:S01]  /*6180*/  HADD2.F32 R50, -RZ, R51.reuse.H0_H0 ;  /* 0x20000033ff327230 */ /* 0x100fe20000004100 */
[----:B------:R-:W-:Y:S01]  /*6190*/  F2FP.F16.E5M2.UNPACK_B R53, R80.H1 ;  /* 0x00000050ff35723e */ /* 0x000fe200030004ff */
[----:B------:R-:W-:Y:S01]  /*61a0*/  HADD2.F32 R51, -RZ, R51.H1_H1 ;  /* 0x30000033ff337230 */ /* 0x000fe20000004100 */
[-C--:B------:R-:W-:Y:S01]  /*61b0*/  F2FP.F16.E5M2.UNPACK_B R55, R81.reuse ;  /* 0x00000051ff37723e */ /* 0x080fe200020004ff */
[----:B------:R-:W-:Y:S01]  /*61c0*/  BSSY.RECONVERGENT B0, `(.L_x_108) ;  /* 0x0000099000007945 */ /* 0x000fe20003800200 */
[----:B------:R-:W-:Y:S01]  /*61d0*/  F2FP.F16.E5M2.UNPACK_B R57, R81.H1 ;  /* 0x00000051ff39723e */ /* 0x000fe200030004ff */
[--C-:B------:R-:W-:Y:S01]  /*61e0*/  HADD2.F32 R52, -RZ, R53.reuse.H0_H0 ;  /* 0x20000035ff347230 */ /* 0x100fe20000004100 */
[-C--:B------:R-:W-:Y:S01]  /*61f0*/  F2FP.F16.E5M2.UNPACK_B R59, R82.reuse ;  /* 0x00000052ff3b723e */ /* 0x080fe200020004ff */
[----:B------:R-:W-:Y:S01]  /*6200*/  HADD2.F32 R54, -RZ, R53.H1_H1 ;  /* 0x30000035ff367230 */ /* 0x000fe20000004100 */
[----:B------:R-:W-:Y:S01]  /*6210*/  F2FP.F16.E5M2.UNPACK_B R61, R82.H1 ;  /* 0x00000052ff3d723e */ /* 0x000fe200030004ff */
[--C-:B------:R-:W-:Y:S01]  /*6220*/  HADD2.F32 R53, -RZ, R55.reuse.H0_H0 ;  /* 0x20000037ff357230 */ /* 0x100fe20000004100 */
[-C--:B------:R-:W-:Y:S01]  /*6230*/  F2FP.F16.E5M2.UNPACK_B R63, R83.reuse ;  /* 0x00000053ff3f723e */ /* 0x080fe200020004ff */
[----:B------:R-:W-:Y:S01]  /*6240*/  LDTM.16dp32bit_t0_t15.x32 R4, tmem[UR4] ;  /* 0x00000004000479ee */ /* 0x000fe20008a80000 */
[----:B------:R-:W2:Y:S01]  /*6250*/  LDTM.16dp32bit_t16_t31.x32 R4, tmem[UR4+0x20] ;  /* 0x00002004000479ee */ /* 0x000ea20008aa0000 */
[----:B------:R-:W-:Y:S01]  /*6260*/  SHF.L.U32 R125, R102, 0x4, RZ ;  /* 0x00000004667d7819 */ /* 0x000fe200000006ff */
[----:B------:R-:W-:Y:S01]  /*6270*/  HADD2.F32 R56, -RZ, R55.H1_H1 ;  /* 0x30000037ff387230 */ /* 0x000fe20000004100 */
[----:B------:R-:W-:Y:S01]  /*6280*/  ISETP.NE.AND P6, PT, R114, RZ, PT ;  /* 0x000000ff7200720c */ /* 0x000fe20003fc5270 */
[----:B------:R-:W-:Y:S01]  /*6290*/  HADD2.F32 R60, -RZ, R59.H1_H1 ;  /* 0x3000003bff3c7230 */ /* 0x000fe20000004100 */
[----:B------:R-:W-:Y:S01]  /*62a0*/  IADD3 R114, PT, PT, R100, UR49, RZ ;  /* 0x0000003164727c10 */ /* 0x000fe2000fffe0ff */
[----:B------:R-:W-:Y:S01]  /*62b0*/  HADD2.F32 R64, -RZ, R63.H1_H1 ;  /* 0x3000003fff407230 */ /* 0x000fe20000004100 */
[----:B------:R-:W-:Y:S01]  /*62c0*/  F2FP.F16.E5M2.UNPACK_B R65, R83.H1 ;  /* 0x00000053ff41723e */ /* 0x000fe200030004ff */
[--C-:B------:R-:W-:Y:S01]  /*62d0*/  HADD2.F32 R55, -RZ, R57.reuse.H0_H0 ;  /* 0x20000039ff377230 */ /* 0x100fe20000004100 */
[----:B------:R-:W-:Y:S01]  /*62e0*/  IADD3 R114, PT, PT, R114, R125, RZ ;  /* 0x0000007d72727210 */ /* 0x000fe20007ffe0ff */
[----:B------:R-:W-:Y:S01]  /*62f0*/  HADD2.F32 R58, -RZ, R57.H1_H1 ;  /* 0x30000039ff3a7230 */ /* 0x000fe20000004100 */
[-C--:B------:R-:W-:Y:S01]  /*6300*/  F2FP.F16.E5M2.UNPACK_B R67, R84.reuse ;  /* 0x00000054ff43723e */ /* 0x080fe200020004ff */
[----:B------:R-:W-:Y:S01]  /*6310*/  HADD2.F32 R57, -RZ, R59.H0_H0 ;  /* 0x2000003bff397230 */ /* 0x000fe20000004100 */
[----:B------:R-:W-:Y:S01]  /*6320*/  F2FP.F16.E5M2.UNPACK_B R69, R84.H1 ;  /* 0x00000054ff45723e */ /* 0x000fe200030004ff */
[----:B------:R-:W-:Y:S01]  /*6330*/  HADD2.F32 R59, -RZ, R61.H0_H0 ;  /* 0x2000003dff3b7230 */ /* 0x000fe20000004100 */
[-C--:B------:R-:W-:Y:S01]  /*6340*/  F2FP.F16.E5M2.UNPACK_B R71, R85.reuse ;  /* 0x00000055ff47723e */ /* 0x080fe200020004ff */
[----:B------:R-:W-:Y:S01]  /*6350*/  HADD2.F32 R68, -RZ, R67.H1_H1 ;  /* 0x30000043ff447230 */ /* 0x000fe20000004100 */
[----:B------:R-:W-:Y:S01]  /*6360*/  F2FP.F16.E5M2.UNPACK_B R73, R85.H1 ;  /* 0x00000055ff49723e */ /* 0x000fe200030004ff */
[----:B------:R-:W-:Y:S01]  /*6370*/  HADD2.F32 R62, -RZ, R61.H1_H1 ;  /* 0x3000003dff3e7230 */ /* 0x000fe20000004100 */
[-C--:B------:R-:W-:Y:S01]  /*6380*/  F2FP.F16.E5M2.UNPACK_B R75, R86.reuse ;  /* 0x00000056ff4b723e */ /* 0x080fe200020004ff */
[----:B------:R-:W-:Y:S01]  /*6390*/  HADD2.F32 R61, -RZ, R63.H0_H0 ;  /* 0x2000003fff3d7230 */ /* 0x000fe20000004100 */
[----:B------:R-:W-:Y:S01]  /*63a0*/  F2FP.F16.E5M2.UNPACK_B R77, R86.H1 ;  /* 0x00000056ff4d723e */ /* 0x000fe200030004ff */
[----:B------:R-:W-:Y:S01]  /*63b0*/  HADD2.F32 R72, -RZ, R71.H1_H1 ;  /* 0x30000047ff487230 */ /* 0x000fe20000004100 */
[----:B------:R-:W-:Y:S01]  /*63c0*/  F2FP.F16.E5M2.UNPACK_B R79, R87.H1 ;  /* 0x00000057ff4f723e */ /* 0x000fe200030004ff */
[C---:B--2---:R-:W-:Y:S01]  /*63d0*/  FMUL R0, R47.reuse, R4 ;  /* 0x000000042f007220 */ /* 0x044fe20000400000 */
[C---:B-1----:R-:W-:Y:S01]  /*63e0*/  FMUL R2, R47.reuse, R5 ;  /* 0x000000052f027220 */ /* 0x042fe20000400000 */
[C---:B------:R-:W-:Y:S01]  /*63f0*/  FMUL R4, R47.reuse, R8 ;  /* 0x000000082f047220 */ /* 0x040fe20000400000 */
[----:B------:R-:W-:Y:S01]  /*6400*/  FMUL R5, R47, R9 ;  /* 0x000000092f057220 */ /* 0x000fe20000400000 */
[C---:B------:R-:W-:Y:S01]  /*6410*/  FFMA R0, R49.reuse, R50, R0 ;  /* 0x0000003231007223 */ /* 0x040fe20000000000 */
[----:B------:R-:W-:Y:S01]  /*6420*/  FFMA R2, R49, R51, R2 ;  /* 0x0000003331027223 */ /* 0x000fe20000000002 */
[C---:B------:R-:W-:Y:S01]  /*6430*/  FMUL R8, R47.reuse, R12 ;  /* 0x0000000c2f087220 */ /* 0x040fe20000400000 */
[C---:B------:R-:W-:Y:S01]  /*6440*/  FMUL R9, R47.reuse, R13 ;  /* 0x0000000d2f097220 */ /* 0x040fe20000400000 */
[C---:B------:R-:W-:Y:S01]  /*6450*/  FMUL R12, R47.reuse, R16 ;  /* 0x000000102f0c7220 */ /* 0x040fe20000400000 */
[C---:B------:R-:W-:Y:S01]  /*6460*/  FMUL R13, R47.reuse, R17 ;  /* 0x000000112f0d7220 */ /* 0x040fe20000400000 */
[C---:B------:R-:W-:Y:S01]  /*6470*/  FMUL R16, R47.reuse, R20 ;  /* 0x000000142f107220 */ /* 0x040fe20000400000 */
[C---:B------:R-:W-:Y:S01]  /*6480*/  FMUL R17, R47.reuse, R21 ;  /* 0x000000152f117220 */ /* 0x040fe20000400000 */
[C---:B------:R-:W-:Y:S01]  /*6490*/  FMUL R20, R47.reuse, R24 ;  /* 0x000000182f147220 */ /* 0x040fe20000400000 */
[C---:B------:R-:W-:Y:S01]  /*64a0*/  FMUL R21, R47.reuse, R25 ;  /* 0x000000192f157220 */ /* 0x040fe20000400000 */
[----:B------:R-:W-:Y:S02]  /*64b0*/  HADD2.F32 R76, -RZ, R75.H1_H1 ;  /* 0x3000004bff4c7230 */ /* 0x000fe40000004100 */
[C---:B------:R-:W-:Y:S01]  /*64c0*/  FMUL R24, R47.reuse, R28 ;  /* 0x0000001c2f187220 */ /* 0x040fe20000400000 */
[C---:B------:R-:W-:Y:S01]  /*64d0*/  FMUL R25, R47.reuse, R29 ;  /* 0x0000001d2f197220 */ /* 0x040fe20000400000 */
[C---:B------:R-:W-:Y:S01]  /*64e0*/  FMUL R28, R47.reuse, R32 ;  /* 0x000000202f1c7220 */ /* 0x040fe20000400000 */
[C---:B------:R-:W-:Y:S01]  /*64f0*/  FMUL R29, R47.reuse, R33 ;  /* 0x000000212f1d7220 */ /* 0x040fe20000400000 */
[C---:B------:R-:W-:Y:S01]  /*6500*/  FMUL R3, R47.reuse, R6 ;  /* 0x000000062f037220 */ /* 0x040fe20000400000 */
[C---:B------:R-:W-:Y:S01]  /*6510*/  FMUL R7, R47.reuse, R7 ;  /* 0x000000072f077220 */ /* 0x040fe20000400000 */
[C---:B------:R-:W-:Y:S01]  /*6520*/  FMUL R6, R47.reuse, R10 ;  /* 0x0000000a2f067220 */ /* 0x040fe20000400000 */
[----:B------:R-:W-:Y:S01]  /*6530*/  FMUL R11, R47, R11 ;  /* 0x0000000b2f0b7220 */ /* 0x000fe20000400000 */
[C---:B------:R-:W-:Y:S01]  /*6540*/  FFMA R3, R49.reuse, R52, R3 ;  /* 0x0000003431037223 */ /* 0x040fe20000000003 */
[C---:B------:R-:W-:Y:S01]  /*6550*/  FFMA R7, R49.reuse, R54, R7 ;  /* 0x0000003631077223 */ /* 0x040fe20000000007 */
[C---:B------:R-:W-:Y:S01]  /*6560*/  FFMA R4, R49.reuse, R53, R4 ;  /* 0x0000003531047223 */ /* 0x040fe20000000004 */
[----:B------:R-:W-:Y:S01]  /*6570*/  F2FP.F16.E5M2.UNPACK_B R50, R87 ;  /* 0x00000057ff32723e */ /* 0x000fe200020004ff */
[C---:B------:R-:W-:Y:S01]  /*6580*/  FFMA R5, R49.reuse, R56, R5 ;  /* 0x0000003831057223 */ /* 0x040fe20000000005 */
[----:B------:R-:W-:Y:S01]  /*6590*/  FFMA R6, R49, R55, R6 ;  /* 0x0000003731067223 */ /* 0x000fe20000000006 */
[----:B------:R-:W-:Y:S01]  /*65a0*/  F2FP.SATFINITE.E5M2.F32.PACK_AB_MERGE_C R117, R7, R3, RZ ;  /* 0x000000030775723e */ /* 0x000fe200048060ff */
[C---:B------:R-:W-:Y:S01]  /*65b0*/  FFMA R11, R49.reuse, R58, R11 ;  /* 0x0000003a310b7223 */ /* 0x040fe2000000000b */
[C---:B------:R-:W-:Y:S01]  /*65c0*/  FFMA R8, R49.reuse, R57, R8 ;  /* 0x0000003931087223 */ /* 0x040fe20000000008 */
[----:B------:R-:W-:Y:S01]  /*65d0*/  ISETP.NE.AND P0, PT, R110, RZ, PT ;  /* 0x000000ff6e00720c */ /* 0x000fe20003f05270 */
[----:B------:R-:W-:Y:S01]  /*65e0*/  FFMA R9, R49, R60, R9 ;  /* 0x0000003c31097223 */ /* 0x000fe20000000009 */
[----:B------:R-:W-:Y:S01]  /*65f0*/  F2FP.SATFINITE.E5M2.F32.PACK_AB_MERGE_C R116, R2, R0, R117 ;  /* 0x000000000274723e */ /* 0x000fe20004806075 */
[--C-:B------:R-:W-:Y:S01]  /*6600*/  HADD2.F32 R51, -RZ, R50.reuse.H0_H0 ;  /* 0x20000032ff337230 */ /* 0x100fe20000004100 */
[----:B------:R-:W-:Y:S01]  /*6610*/  F2FP.SATFINITE.E5M2.F32.PACK_AB_MERGE_C R117, R11, R6, RZ ;  /* 0x000000060b75723e */ /* 0x000fe200048060ff */
[----:B------:R-:W-:Y:S02]  /*6620*/  HADD2.F32 R50, -RZ, R50.H1_H1 ;  /* 0x30000032ff327230 */ /* 0x000fe40000004100 */
[C---:B------:R-:W-:Y:S01]  /*6630*/  FMUL R10, R47.reuse, R14 ;  /* 0x0000000e2f0a7220 */ /* 0x040fe20000400000 */
[----:B------:R-:W-:Y:S01]  /*6640*/  FMUL R15, R47, R15 ;  /* 0x0000000f2f0f7220 */ /* 0x000fe20000400000 */
[--C-:B------:R-:W-:Y:S01]  /*6650*/  HADD2.F32 R63, -RZ, R65.reuse.H0_H0 ;  /* 0x20000041ff3f7230 */ /* 0x100fe20000004100 */
[----:B------:R-:W-:Y:S01]  /*6660*/  F2FP.SATFINITE.E5M2.F32.PACK_AB_MERGE_C R117, R5, R4, R117 ;  /* 0x000000040575723e */ /* 0x000fe20004806075 */
[C---:B------:R-:W-:Y:S01]  /*6670*/  FFMA R10, R49.reuse, R59, R10 ;  /* 0x0000003b310a7223 */ /* 0x040fe2000000000a */
[C---:B------:R-:W-:Y:S01]  /*6680*/  FFMA R15, R49.reuse, R62, R15 ;  /* 0x0000003e310f7223 */ /* 0x040fe2000000000f */
[C---:B------:R-:W-:Y:S01]  /*6690*/  FFMA R12, R49.reuse, R61, R12 ;  /* 0x0000003d310c7223 */ /* 0x040fe2000000000c */
[----:B------:R-:W-:Y:S01]  /*66a0*/  FFMA R13, R49, R64, R13 ;  /* 0x00000040310d7223 */ /* 0x000fe2000000000d */
[----:B------:R-:W-:Y:S02]  /*66b0*/  HADD2.F32 R66, -RZ, R65.H1_H1 ;  /* 0x30000041ff427230 */ /* 0x000fe40000004100 */
[C---:B------:R-:W-:Y:S01]  /*66c0*/  FMUL R14, R47.reuse, R18 ;  /* 0x000000122f0e7220 */ /* 0x040fe20000400000 */
[----:B------:R-:W-:Y:S02]  /*66d0*/  HADD2.F32 R65, -RZ, R67.H0_H0 ;  /* 0x20000043ff417230 */ /* 0x000fe40000004100 */
[----:B------:R-:W-:Y:S01]  /*66e0*/  FMUL R19, R47, R19 ;  /* 0x000000132f137220 */ /* 0x000fe20000400000 */
[--C-:B------:R-:W-:Y:S02]  /*66f0*/  HADD2.F32 R67, -RZ, R69.reuse.H0_H0 ;  /* 0x20000045ff437230 */ /* 0x100fe40000004100 */
[----:B------:R-:W-:Y:S01]  /*6700*/  FFMA R14, R49, R63, R14 ;  /* 0x0000003f310e7223 */ /* 0x000fe2000000000e */
[----:B------:R-:W-:Y:S02]  /*6710*/  HADD2.F32 R70, -RZ, R69.H1_H1 ;  /* 0x30000045ff467230 */ /* 0x000fe40000004100 */
[----:B------:R-:W-:Y:S01]  /*6720*/  FMUL R18, R47, R22 ;  /* 0x000000162f127220 */ /* 0x000fe20000400000 */
[----:B------:R-:W-:Y:S02]  /*6730*/  HADD2.F32 R69, -RZ, R71.H0_H0 ;  /* 0x20000047ff457230 */ /* 0x000fe40000004100 */
[----:B------:R-:W-:Y:S01]  /*6740*/  FFMA R19, R49, R66, R19 ;  /* 0x0000004231137223 */ /* 0x000fe20000000013 */
[----:B------:R-:W-:Y:S01]  /*6750*/  FMUL R23, R47, R23 ;  /* 0x000000172f177220 */ /* 0x000fe20000400000 */
[C---:B------:R-:W-:Y:S01]  /*6760*/  FFMA R16, R49.reuse, R65, R16 ;  /* 0x0000004131107223 */ /* 0x040fe20000000010 */
[C---:B------:R-:W-:Y:S01]  /*6770*/  FFMA R17, R49.reuse, R68, R17 ;  /* 0x0000004431117223 */ /* 0x040fe20000000011 */
        /* <DEDUP_REMOVED lines=23> */
[----:B------:R-:W-:Y:S01]  /*68f0*/  F2FP.SATFINITE.E5M2.F32.PACK_AB_MERGE_C R118, R15, R10, RZ ;  /* 0x0000000a0f76723e */ /* 0x000fe200048060ff */
[----:B------:R-:W-:Y:S01]  /*6900*/  FFMA R28, R49, R51, R28 ;  /* 0x00000033311c7223 */ /* 0x000fe2000000001c */
[----:B------:R-:W-:Y:S01]  /*6910*/  F2FP.SATFINITE.E5M2.F32.PACK_AB_MERGE_C R119, R19, R14, RZ ;  /* 0x0000000e1377723e */ /* 0x000fe200048060ff */
[C---:B------:R-:W-:Y:S01]  /*6920*/  FFMA R29, R49.reuse, R50, R29 ;  /* 0x00000032311d7223 */ /* 0x040fe2000000001d */
[C---:B------:R-:W-:Y:S01]  /*6930*/  FFMA R30, R49.reuse, R77, R30 ;  /* 0x0000004d311e7223 */ /* 0x040fe2000000001e */
[----:B------:R-:W-:Y:S01]  /*6940*/  FFMA R35, R49, R52, R35 ;  /* 0x0000003431237223 */ /* 0x000fe20000000023 */
[----:B------:R-:W-:Y:S02]  /*6950*/  F2FP.SATFINITE.E5M2.F32.PACK_AB_MERGE_C R118, R9, R8, R118 ;  /* 0x000000080976723e */ /* 0x000fe40004806076 */
[----:B------:R-:W-:Y:S02]  /*6960*/  F2FP.SATFINITE.E5M2.F32.PACK_AB_MERGE_C R119, R13, R12, R119 ;  /* 0x0000000c0d77723e */ /* 0x000fe40004806077 */
[----:B------:R-:W-:Y:S02]  /*6970*/  F2FP.SATFINITE.E5M2.F32.PACK_AB_MERGE_C R120, R23, R18, RZ ;  /* 0x000000121778723e */ /* 0x000fe400048060ff */
[----:B------:R-:W-:Y:S01]  /*6980*/  F2FP.SATFINITE.E5M2.F32.PACK_AB_MERGE_C R121, R27, R22, RZ ;  /* 0x000000161b79723e */ /* 0x000fe200048060ff */
[----:B------:R1:W-:Y:S01]  /*6990*/  STS.128 [R100+UR49+0x2200], R116 ;  /* 0x0022007464007988 */ /* 0x0003e20008000c31 */
[----:B------:R-:W-:Y:S02]  /*69a0*/  F2FP.SATFINITE.E5M2.F32.PACK_AB_MERGE_C R122, R31, R26, RZ ;  /* 0x0000001a1f7a723e */ /* 0x000fe400048060ff */
[----:B------:R-:W-:Y:S02]  /*69b0*/  F2FP.SATFINITE.E5M2.F32.PACK_AB_MERGE_C R123, R35, R30, RZ ;  /* 0x0000001e237b723e */ /* 0x000fe400048060ff */
[----:B------:R-:W-:Y:S02]  /*69c0*/  F2FP.SATFINITE.E5M2.F32.PACK_AB_MERGE_C R120, R17, R16, R120 ;  /* 0x000000101178723e */ /* 0x000fe40004806078 */
[----:B------:R-:W-:Y:S02]  /*69d0*/  F2FP.SATFINITE.E5M2.F32.PACK_AB_MERGE_C R121, R21, R20, R121 ;  /* 0x000000141579723e */ /* 0x000fe40004806079 */
[----:B------:R-:W-:Y:S02]  /*69e0*/  F2FP.SATFINITE.E5M2.F32.PACK_AB_MERGE_C R122, R25, R24, R122 ;  /* 0x00000018197a723e */ /* 0x000fe4000480607a */
[----:B------:R-:W-:Y:S02]  /*69f0*/  F2FP.SATFINITE.E5M2.F32.PACK_AB_MERGE_C R123, R29, R28, R123 ;  /* 0x0000001c1d7b723e */ /* 0x000fe4000480607b */
[----:B------:R-:W-:Y:S02]  /*6a00*/  LEA R32, R105, UR49, 0x3 ;  /* 0x0000003169207c11 */ /* 0x000fe4000f8e18ff */
[----:B------:R-:W-:Y:S01]  /*6a10*/  @P6 SHF.L.U32 R33, R104, 0x1f, RZ ;  /* 0x0000001f68216819 */ /* 0x000fe200000006ff */
[----:B------:R1:W-:Y:S01]  /*6a20*/  STS.128 [R114+0x2210], R120 ;  /* 0x0022107872007388 */ /* 0x0003e20000000c00 */
[----:B------:R-:W-:Y:S01]  /*6a30*/  @!PT LDS RZ, [RZ] ;  /* 0x00000000fffff984 */ /* 0x000fe20000000800 */
[----:B------:R-:W-:Y:S01]  /*6a40*/  @!PT LDS RZ, [RZ] ;  /* 0x00000000fffff984 */ /* 0x000fe20000000800 */
[----:B------:R-:W-:Y:S01]  /*6a50*/  @!PT LDS RZ, [RZ] ;  /* 0x00000000fffff984 */ /* 0x000fe20000000800 */
[----:B------:R-:W-:Y:S01]  /*6a60*/  @!PT LDS RZ, [RZ] ;  /* 0x00000000fffff984 */ /* 0x000fe20000000800 */
[----:B------:R2:W-:Y:S07]  /*6a70*/  MEMBAR.ALL.CTA ;  /* 0x0000000000007992 */ /* 0x0005ee0000008000 */
[----:B--2---:R-:W2:Y:S02]  /*6a80*/  FENCE.VIEW.ASYNC.S ;  /* 0x00000000000073c6 */ /* 0x004ea40000000000 */
[----:B--2---:R-:W-:Y:S06]  /*6a90*/  BAR.SYNC.DEFER_BLOCKING 0x1, 0x80 ;  /* 0x0042000000007b1d */ /* 0x004fec0000010000 */
[----:B------:R-:W-:Y:S05]  /*6aa0*/  @P0 BRA `(.L_x_109) ;  /* 0x0000000000280947 */ /* 0x000fea0003800000 */
[----:B------:R-:W-:Y:S02]  /*6ab0*/  UIADD3 UR4, UPT, UPT, UR49, 0x2200, URZ ;  /* 0x0000220031047890 */ /* 0x000fe4000fffe0ff */
[----:B------:R-:W-:Y:S01]  /*6ac0*/  UIADD3 UR6, UP0, UPT, UR52, 0x680, URZ ;  /* 0x0000068034067890 */ /* 0x000fe2000ff1e0ff */
[----:B------:R-:W-:Y:S03]  /*6ad0*/  UMOV UR43, UR36 ;  /* 0x00000024002b7c82 */ /* 0x000fe60008000000 */
[----:B------:R-:W-:Y:S01]  /*6ae0*/  MOV R109, UR4 ;  /* 0x00000004006d7c02 */ /* 0x000fe20008000f00 */
[----:B------:R-:W-:Y:S03]  /*6af0*/  UIADD3.X UR7, UPT, UPT, URZ, UR53, URZ, UP0, !UPT ;  /* 0x00000035ff077290 */ /* 0x000fe600087fe4ff */
[----:B------:R-:W-:Y:S11]  /*6b00*/  R2UR UR40, R109 ;  /* 0x000000006d2872ca */ /* 0x000ff600000e0000 */
[----:B------:R-:W-:Y:S02]  /*6b10*/  @!UPT UIADD3 URZ, UPT, UPT, URZ, URZ, URZ ;  /* 0x000000fffffff290 */ /* 0x000fe4000fffe0ff */
[----:B------:R2:W-:Y:S01]  /*6b20*/  UTMASTG.3D [UR40], [UR6] ;  /* 0x00000028060073b5 */ /* 0x0005e20008010000 */
[----:B------:R0:W-:Y:S01]  /*6b30*/  UTMACMDFLUSH ;  /* 0x00000000000079b7 */ /* 0x0001e20000000000 */
[----:B--2---:R-:W-:Y:S04]  /*6b40*/  DEPBAR.LE SB0, 0x1 ;  /* 0x000080400000791a */ /* 0x004fe80000000000 */
.L_x_109:
[----:B------:R-:W-:Y:S05]  /*6b50*/  BSYNC.RECONVERGENT B0 ;  /* 0x0000000000007941 */ /* 0x000fea0003800200 */
.L_x_108:
[----:B------:R-:W-:Y:S06]  /*6b60*/  BAR.SYNC.DEFER_BLOCKING 0x1, 0x80 ;  /* 0x0042000000007b1d */ /* 0x000fec0000010000 */
[----:B------:R-:W2:Y:S01]  /*6b70*/  @P6 SYNCS.PHASECHK.TRANS64.TRYWAIT P0, [R32+URZ+0x110], R33 ;  /* 0x00011021200065a7 */ /* 0x000ea200080011ff */
[----:B------:R-:W-:Y:S01]  /*6b80*/  BSSY B1, `(.L_x_110) ;  /* 0x0000020000017945 */ /* 0x000fe20003800000 */
[----:B--2---:R-:W-:Y:S03]  /*6b90*/  @P6 SEL R115, RZ, 0x1, !P0 ;  /* 0x00000001ff736807 */ /* 0x004fe60004000000 */
[----:B------:R-:W-:Y:S05]  /*6ba0*/  @!P6 BRA `(.L_x_111) ;  /* 0x000000000074e947 */ /* 0x000fea0003800000 */
[----:B------:R-:W-:Y:S01]  /*6bb0*/  ISETP.NE.AND P1, PT, R124, RZ, PT ;  /* 0x000000ff7c00720c */ /* 0x000fe20003f25270 */
[----:B------:R-:W-:Y:S01]  /*6bc0*/  BSSY B0, `(.L_x_112) ;  /* 0x0000009000007945 */ /* 0x000fe20003800000 */
[----:B------:R-:W-:Y:S11]  /*6bd0*/  ISETP.NE.AND P0, PT, R115, RZ, PT ;  /* 0x000000ff7300720c */ /* 0x000ff60003f05270 */
[----:B------:R-:W-:Y:S05]  /*6be0*/  @P1 IMAD R0, R105, 0x1000, R100 ;  /* 0x0000100069001824 */ /* 0x000fea00078e0264 */
[----:B------:R-:W-:Y:S05]  /*6bf0*/  @P1 IADD3 R2, PT, PT, R0, UR49, RZ ;  /* 0x0000003100021c10 */ /* 0x000fea000fffe0ff */
[----:B------:R-:W-:Y:S01]  /*6c00*/  @P1 IMAD.IADD R2, R2, 0x1, R125 ;  /* 0x0000000102021824 */ /* 0x000fe200078e027d */
[----:B------:R-:W-:Y:S06]  /*6c10*/  @P0 BRA `(.L_x_113) ;  /* 0x00000000000c0947 */ /* 0x000fec0003800000 */
[----:B------:R-:W-:Y:S04]  /*6c20*/  SHF.L.U32 R3, R104, 0x1f, RZ ;  /* 0x0000001f68037819 */ /* 0x000fe800000006ff */
[----:B------:R-:W2:Y:S02]  /*6c30*/  SYNCS.PHASECHK.TRANS64.TRYWAIT P0, [R32+URZ+0x110], R3 ;  /* 0x00011003200075a7 */ /* 0x000ea400080011ff */
[----:B--2---:R-:W-:Y:S05]  /*6c40*/  @!P0 BRA `(.L_x_114) ;  /* 0x0000001800e48947 */ /* 0x004fea0003800000 */
.L_x_113:
[----:B------:R-:W-:Y:S05]  /*6c50*/  BSYNC B0 ;  /* 0x0000000000007941 */ /* 0x000fea0003800000 */
.L_x_112:
[----:B------:R-:W-:Y:S01]  /*6c60*/  ISETP.NE.AND P0, PT, R124, RZ, PT ;  /* 0x000000ff7c00720c */ /* 0x000fe20003f05270 */
[----:B--2---:R-:W-:Y:S02]  /*6c70*/  VIADD R32, R32, 0x120 ;  /* 0x0000012020207836 */ /* 0x004fe40000000000 */
[----:B------:R-:W-:Y:S02]  /*6c80*/  IMAD.U32 R3, RZ, RZ, UR37 ;  /* 0x00000025ff037e24 */ /* 0x000fe4000f8e00ff */
[----:B------:R-:W-:Y:S03]  /*6c90*/  VIADD R105, R105, 0x1 ;  /* 0x0000000169697836 */ /* 0x000fe60000000000 */
[----:B------:R-:W-:Y:S05]  /*6ca0*/  PRMT R3, R3, 0x654, R32 ;  /* 0x0000065403037816 */ /* 0x000fea0000000020 */
[----:B------:R2:W3:Y:S04]  /*6cb0*/  @P0 LDS.128 R80, [R0+UR49+0x200] ;  /* 0x0002003100500984 */ /* 0x0004e80008000c00 */
[----:B------:R2:W4:Y:S01]  /*6cc0*/  @P0 LDS.128 R84, [R2+0x210] ;  /* 0x0002100002540984 */ /* 0x0005220000000c00 */
[C---:B------:R-:W-:Y:S01]  /*6cd0*/  ISETP.NE.AND P0, PT, R105.reuse, 0x2, PT ;  /* 0x000000026900780c */ /* 0x040fe20003f05270 */
[----:B------:R-:W-:Y:S01]  /*6ce0*/  @!PT LDS RZ, [RZ] ;  /* 0x00000000fffff984 */ /* 0x000fe20000000800 */
[----:B------:R-:W-:Y:S01]  /*6cf0*/  @!PT LDS RZ, [RZ] ;  /* 0x00000000fffff984 */ /* 0x000fe20000000800 */
[----:B------:R-:W-:Y:S01]  /*6d00*/  @!PT LDS RZ, [RZ] ;  /* 0x00000000fffff984 */ /* 0x000fe20000000800 */
[----:B------:R-:W-:Y:S01]  /*6d10*/  @!PT LDS RZ, [RZ] ;  /* 0x00000000fffff984 */ /* 0x000fe20000000800 */
[----:B------:R5:W-:Y:S06]  /*6d20*/  MEMBAR.ALL.CTA ;  /* 0x0000000000007992 */ /* 0x000bec0000008000 */
[----:B-----5:R-:W5:Y:S01]  /*6d30*/  FENCE.VIEW.ASYNC.S ;  /* 0x00000000000073c6 */ /* 0x020f620000000000 */
[----:B------:R-:W-:Y:S01]  /*6d40*/  SEL R105, R105, RZ, P0 ;  /* 0x000000ff69697207 */ /* 0x000fe20000000000 */
[----:B-----5:R5:W-:Y:S02]  /*6d50*/  SYNCS.ARRIVE.TRANS64.RED.A1T0 RZ, [R3+URZ], RZ ;  /* 0x000000ff03ff79a7 */ /* 0x020be400081004ff */
[----:B-----5:R-:W-:Y:S04]  /*6d60*/  SEL R3, RZ, 0x1, P0 ;  /* 0x00000001ff037807 */ /* 0x020fe80000000000 */
[----:B--23--:R-:W-:Y:S02]  /*6d70*/  LOP3.LUT R104, R104, R3, RZ, 0x3c, !PT ;  /* 0x0000000368687212 */ /* 0x00cfe400078e3cff */
.L_x_111:
[----:B------:R-:W-:Y:S05]  /*6d80*/  BSYNC B1 ;  /* 0x0000000000017941 */ /* 0x000fea0003800000 */
.L_x_110:
[----:B------:R-:W-:Y:S05]  /*6d90*/  VIADD R0, R48, 0x40 ;  /* 0x0000004030007836 */ /* 0x000fea0000000000 */
[----:B------:R-:W-:Y:S04]  /*6da0*/  SHF.R.U32.HI R0, RZ, 0x15, R0 ;  /* 0x00000015ff007819 */ /* 0x000fe80000011600 */
[----:B------:R-:W-:Y:S11]  /*6db0*/  LOP3.LUT P0, RZ, R0, 0x3, R101, 0x48, !PT ;  /* 0x0000000300ff7812 */ /* 0x000ff60007804865 */
[----:B------:R-:W-:Y:S02]  /*6dc0*/  @!UPT UIADD3 URZ, UPT, UPT, URZ, URZ, URZ ;  /* 0x000000fffffff290 */ /* 0x000fe4000fffe0ff */
[----:B------:R-:W-:Y:S05]  /*6dd0*/  @!P0 BRA `(.L_x_115) ;  /* 0x0000000000408947 */ /* 0x000fea0003800000 */
[----:B------:R-:W2:Y:S01]  /*6de0*/  LDCU.64 UR8, c[0x4][0x70] ;  /* 0x01000e00ff0877ac */ /* 0x000ea20008000a00 */
[----:B------:R-:W-:Y:S01]  /*6df0*/  MOV R3, 0x0 ;  /* 0x0000000000037802 */ /* 0x000fe20000000f00 */
[----:B------:R-:W-:Y:S02]  /*6e00*/  HFMA2 R12, -RZ, RZ, 0, 5.9604644775390625e-08 ;  /* 0x00000001ff0c7431 */ /* 0x000fe400000001ff */
[----:B------:R-:W-:Y:S02]  /*6e10*/  IMAD.MOV.U32 R8, RZ, RZ, 0x192 ;  /* 0x00000192ff087424 */ /* 0x000fe400078e00ff */
[----:B------:R-:W-:Y:S01]  /*6e20*/  IMAD.MOV.U32 R13, RZ, RZ, RZ ;  /* 0x000000ffff0d7224 */ /* 0x000fe200078e00ff */
[----:B------:R-:W3:Y:S01]  /*6e30*/  LDCU.64 UR6, c[0x4][0x78] ;  /* 0x01000f00ff0677ac */ /* 0x000ee20008000a00 */
[----:B------:R-:W1:Y:S01]  /*6e40*/  LDC.64 R2, c[0x4][R3] ;  /* 0x0100000003027b82 */ /* 0x000e620000000a00 */
[----:B------:R-:W5:Y:S01]  /*6e50*/  LDCU.64 UR4, c[0x4][0x10] ;  /* 0x01000200ff0477ac */ /* 0x000f620008000a00 */
[----:B--2---:R-:W-:Y:S01]  /*6e60*/  MOV R5, UR9 ;  /* 0x0000000900057c02 */ /* 0x004fe20008000f00 */
[----:B------:R-:W-:Y:S01]  /*6e70*/  IMAD.U32 R4, RZ, RZ, UR8 ;  /* 0x00000008ff047e24 */ /* 0x000fe2000f8e00ff */
[----:B---3--:R-:W-:Y:S01]  /*6e80*/  MOV R7, UR7 ;  /* 0x0000000700077c02 */ /* 0x008fe20008000f00 */
[----:B------:R-:W-:Y:S01]  /*6e90*/  IMAD.U32 R6, RZ, RZ, UR6 ;  /* 0x00000006ff067e24 */ /* 0x000fe2000f8e00ff */
[----:B-----5:R-:W-:Y:S01]  /*6ea0*/  MOV R11, UR5 ;  /* 0x00000005000b7c02 */ /* 0x020fe20008000f00 */
[----:B------:R-:W-:Y:S02]  /*6eb0*/  IMAD.U32 R10, RZ, RZ, UR4 ;  /* 0x00000004ff0a7e24 */ /* 0x000fe4000f8e00ff */
[----:B------:R-:W-:Y:S07]  /*6ec0*/  LEPC R20, `(.L_x_115) ;  /* 0x000000001014794e */ /* 0x000fee0000000000 */
[----:B-1--4-:R-:W-:Y:S05]  /*6ed0*/  CALL.ABS.NOINC R2 ;  /* 0x0000000002007343 */ /* 0x012fea0003c00000 */
.L_x_115:
[----:B------:R-:W-:Y:S01]  /*6ee0*/  ISETP.NE.AND P0, PT, R110, RZ, PT ;  /* 0x000000ff6e00720c */ /* 0x000fe20003f05270 */
[----:B------:R-:W-:Y:S05]  /*6ef0*/  WARPSYNC.ALL ;  /* 0x0000000000007948 */ /* 0x000fea0003800000 */
[----:B------:R-:W-:Y:S01]  /*6f00*/  R2UR UR4, R48 ;  /* 0x00000000300472ca */ /* 0x000fe200000e0000 */
[----:B------:R-:W-:Y:S01]  /*6f10*/  BSSY.RECONVERGENT B0, `(.L_x_116) ;  /* 0x000009c000007945 */ /* 0x000fe20003800200 */
[-C--:B------:R-:W-:Y:S02]  /*6f20*/  F2FP.F16.E5M2.UNPACK_B R51, R80.reuse ;  /* 0x00000050ff33723e */ /* 0x080fe400020004ff */
[----:B------:R-:W-:Y:S02]  /*6f30*/  F2FP.F16.E5M2.UNPACK_B R80, R80.H1 ;  /* 0x00000050ff50723e */ /* 0x000fe400030004ff */
[-C--:B------:R-:W-:Y:S01]  /*6f40*/  F2FP.F16.E5M2.UNPACK_B R55, R81.reuse ;  /* 0x00000051ff37723e */ /* 0x080fe200020004ff */
[--C-:B------:R-:W-:Y:S01]  /*6f50*/  HADD2.F32 R50, -RZ, R51.reuse.H0_H0 ;  /* 0x20000033ff327230 */ /* 0x100fe20000004100 */
[----:B------:R-:W-:Y:S01]  /*6f60*/  F2FP.F16.E5M2.UNPACK_B R81, R81.H1 ;  /* 0x00000051ff51723e */ /* 0x000fe200030004ff */
[----:B------:R-:W-:Y:S01]  /*6f70*/  HADD2.F32 R52, -RZ, R51.H1_H1 ;  /* 0x30000033ff347230 */ /* 0x000fe20000004100 */
[-C--:B------:R-:W-:Y:S01]  /*6f80*/  F2FP.F16.E5M2.UNPACK_B R59, R82.reuse ;  /* 0x00000052ff3b723e */ /* 0x080fe200020004ff */
[--C-:B------:R-:W-:Y:S01]  /*6f90*/  HADD2.F32 R51, -RZ, R80.reuse.H0_H0 ;  /* 0x20000050ff337230 */ /* 0x100fe20000004100 */
[----:B------:R-:W-:Y:S01]  /*6fa0*/  F2FP.F16.E5M2.UNPACK_B R82, R82.H1 ;  /* 0x00000052ff52723e */ /* 0x000fe200030004ff */
[----:B------:R-:W-:Y:S01]  /*6fb0*/  LDTM.16dp32bit_t0_t15.x32 R4, tmem[UR4+0x40] ;  /* 0x00004004000479ee */ /* 0x000fe20008a80000 */
[----:B------:R-:W2:Y:S01]  /*6fc0*/  LDTM.16dp32bit_t16_t31.x32 R4, tmem[UR4+0x60] ;  /* 0x00006004000479ee */ /* 0x000ea20008aa0000 */
[----:B------:R-:W-:Y:S01]  /*6fd0*/  NOP ;  /* 0x0000000000007918 */ /* 0x000fe20000000000 */
[--C-:B------:R-:W-:Y:S01]  /*6fe0*/  HADD2.F32 R53, -RZ, R55.reuse.H0_H0 ;  /* 0x20000037ff357230 */ /* 0x100fe20000004100 */
[----:B------:R-:W-:Y:S01]  /*6ff0*/  R2UR UR5, R113 ;  /* 0x00000000710572ca */ /* 0x000fe200000e0000 */
[----:B------:R-:W-:Y:S01]  /*7000*/  HADD2.F32 R56, -RZ, R55.H1_H1 ;  /* 0x30000037ff387230 */ /* 0x000fe20000004100 */
[----:B------:R-:W-:Y:S01]  /*7010*/  F2FP.F16.E5M2.UNPACK_B R63, R83 ;  /* 0x00000053ff3f723e */ /* 0x000fe200020004ff */
[--C-:B------:R-:W-:Y:S01]  /*7020*/  HADD2.F32 R57, -RZ, R59.reuse.H0_H0 ;  /* 0x2000003bff397230 */ /* 0x100fe20000004100 */
[----:B----4-:R-:W-:Y:S01]  /*7030*/  F2FP.F16.E5M2.UNPACK_B R67, R84 ;  /* 0x00000054ff43723e */ /* 0x010fe200020004ff */
[----:B------:R-:W-:Y:S01]  /*7040*/  HADD2.F32 R60, -RZ, R59.H1_H1 ;  /* 0x3000003bff3c7230 */ /* 0x000fe20000004100 */
[----:B------:R-:W-:Y:S01]  /*7050*/  F2FP.F16.E5M2.UNPACK_B R71, R85 ;  /* 0x00000055ff47723e */ /* 0x000fe200020004ff */
[--C-:B------:R-:W-:Y:S01]  /*7060*/  HADD2.F32 R61, -RZ, R63.reuse.H0_H0 ;  /* 0x2000003fff3d7230 */ /* 0x100fe20000004100 */
[----:B------:R-:W-:Y:S01]  /*7070*/  F2FP.F16.E5M2.UNPACK_B R75, R86 ;  /* 0x00000056ff4b723e */ /* 0x000fe200020004ff */
[----:B------:R-:W-:Y:S01]  /*7080*/  HADD2.F32 R64, -RZ, R63.H1_H1 ;  /* 0x3000003fff407230 */ /* 0x000fe20000004100 */
[----:B------:R-:W-:Y:S01]  /*7090*/  F2FP.F16.E5M2.UNPACK_B R77, R87 ;  /* 0x00000057ff4d723e */ /* 0x000fe200020004ff */
[--C-:B------:R-:W-:Y:S01]  /*70a0*/  HADD2.F32 R65, -RZ, R67.reuse.H0_H0 ;  /* 0x20000043ff417230 */ /* 0x100fe20000004100 */
[----:B------:R-:W-:Y:S01]  /*70b0*/  F2FP.F16.E5M2.UNPACK_B R83, R83.H1 ;  /* 0x00000053ff53723e */ /* 0x000fe200030004ff */
[----:B------:R-:W-:Y:S01]  /*70c0*/  UIADD3 UR5, UPT, UPT, UR5, 0x180, URZ ;  /* 0x0000018005057890 */ /* 0x000fe2000fffe0ff */
[----:B------:R-:W-:Y:S01]  /*70d0*/  HADD2.F32 R67, -RZ, R67.H1_H1 ;  /* 0x30000043ff437230 */ /* 0x000fe20000004100 */
[----:B------:R-:W-:Y:S01]  /*70e0*/  F2FP.F16.E5M2.UNPACK_B R84, R84.H1 ;  /* 0x00000054ff54723e */ /* 0x000fe200030004ff */
[--C-:B------:R-:W-:Y:S01]  /*70f0*/  HADD2.F32 R69, -RZ, R71.reuse.H0_H0 ;  /* 0x20000047ff457230 */ /* 0x100fe20000004100 */
[----:B------:R-:W-:Y:S01]  /*7100*/  UPRMT UR5, UR37, 0x654, UR5 ;  /* 0x0000065425057896 */ /* 0x000fe20008000005 */
[----:B------:R-:W-:Y:S01]  /*7110*/  HADD2.F32 R72, -RZ, R71.H1_H1 ;  /* 0x30000047ff487230 */ /* 0x000fe20000004100 */
[----:B------:R-:W-:Y:S01]  /*7120*/  F2FP.F16.E5M2.UNPACK_B R85, R85.H1 ;  /* 0x00000055ff55723e */ /* 0x000fe200030004ff */
[--C-:B------:R-:W-:Y:S02]  /*7130*/  HADD2.F32 R73, -RZ, R75.reuse.H0_H0 ;  /* 0x2000004bff497230 */ /* 0x100fe40000004100 */
[C---:B--2---:R-:W-:Y:S01]  /*7140*/  FMUL R4, R47.reuse, R4 ;  /* 0x000000042f047220 */ /* 0x044fe20000400000 */
[C---:B------:R-:W-:Y:S01]  /*7150*/  FMUL R5, R47.reuse, R5 ;  /* 0x000000052f057220 */ /* 0x040fe20000400000 */
[C---:B------:R-:W-:Y:S01]  /*7160*/  FMUL R8, R47.reuse, R8 ;  /* 0x000000082f087220 */ /* 0x040fe20000400000 */
[----:B------:R-:W-:Y:S01]  /*7170*/  FMUL R9, R47, R9 ;  /* 0x000000092f097220 */ /* 0x000fe20000400000 */
[C---:B------:R-:W-:Y:S01]  /*7180*/  FFMA R4, R49.reuse, R50, R4 ;  /* 0x0000003231047223 */ /* 0x040fe20000000004 */
[----:B------:R-:W-:Y:S01]  /*7190*/  SYNCS.ARRIVE.TRANS64.RED.A1T0 RZ, [UR5], RZ ;  /* 0x000000ffffff79a7 */ /* 0x000fe20008100405 */
        /* <DEDUP_REMOVED lines=18> */
[--C-:B------:R-:W-:Y:S02]  /*72c0*/  HADD2.F32 R55, -RZ, R81.reuse.H0_H0 ;  /* 0x20000051ff377230 */ /* 0x100fe40000004100 */
[----:B------:R-:W-:Y:S01]  /*72d0*/  FMUL R10, R47, R10 ;  /* 0x0000000a2f0a7220 */ /* 0x000fe20000400000 */
[C---:B------:R-:W-:Y:S01]  /*72e0*/  FFMA R6, R49.reuse, R51, R6 ;  /* 0x0000003331067223 */ /* 0x040fe20000000006 */
[----:B------:R-:W-:Y:S02]  /*72f0*/  HADD2.F32 R58, -RZ, R81.H1_H1 ;  /* 0x30000051ff3a7230 */ /* 0x000fe40000004100 */
[C---:B------:R-:W-:Y:S01]  /*7300*/  FFMA R7, R49.reuse, R54, R7 ;  /* 0x0000003631077223 */ /* 0x040fe20000000007 */
[C---:B------:R-:W-:Y:S01]  /*7310*/  FFMA R8, R49.reuse, R53, R8 ;  /* 0x0000003531087223 */ /* 0x040fe20000000008 */
[C---:B------:R-:W-:Y:S01]  /*7320*/  FFMA R9, R49.reuse, R56, R9 ;  /* 0x0000003831097223 */ /* 0x040fe20000000009 */
[----:B------:R-:W-:Y:S01]  /*7330*/  FFMA R10, R49, R55, R10 ;  /* 0x00000037310a7223 */ /* 0x000fe2000000000a */
[----:B------:R-:W-:Y:S01]  /*7340*/  HADD2.F32 R51, -RZ, R77.H0_H0 ;  /* 0x2000004dff337230 */ /* 0x000fe20000004100 */
[----:B-1----:R-:W-:Y:S01]  /*7350*/  F2FP.SATFINITE.E5M2.F32.PACK_AB_MERGE_C R116, R7, R6, RZ ;  /* 0x000000060774723e */ /* 0x002fe200048060ff */
[C---:B------:R-:W-:Y:S01]  /*7360*/  FMUL R11, R47.reuse, R11 ;  /* 0x0000000b2f0b7220 */ /* 0x040fe20000400000 */
[--C-:B------:R-:W-:Y:S02]  /*7370*/  HADD2.F32 R59, -RZ, R82.reuse.H0_H0 ;  /* 0x20000052ff3b7230 */ /* 0x100fe40000004100 */
[----:B------:R-:W-:Y:S01]  /*7380*/  FMUL R14, R47, R14 ;  /* 0x0000000e2f0e7220 */ /* 0x000fe20000400000 */
[----:B------:R-:W-:Y:S01]  /*7390*/  HADD2.F32 R62, -RZ, R82.H1_H1 ;  /* 0x30000052ff3e7230 */ /* 0x000fe20000004100 */
[----:B------:R-:W-:Y:S01]  /*73a0*/  F2FP.SATFINITE.E5M2.F32.PACK_AB_MERGE_C R116, R5, R4, R116 ;  /* 0x000000040574723e */ /* 0x000fe20004806074 */
[C---:B------:R-:W-:Y:S01]  /*73b0*/  FFMA R11, R49.reuse, R58, R11 ;  /* 0x0000003a310b7223 */ /* 0x040fe2000000000b */
[C---:B------:R-:W-:Y:S01]  /*73c0*/  FFMA R12, R49.reuse, R57, R12 ;  /* 0x00000039310c7223 */ /* 0x040fe2000000000c */
[C---:B------:R-:W-:Y:S01]  /*73d0*/  FFMA R13, R49.reuse, R60, R13 ;  /* 0x0000003c310d7223 */ /* 0x040fe2000000000d */
[----:B------:R-:W-:Y:S01]  /*73e0*/  F2FP.F16.E5M2.UNPACK_B R86, R86.H1 ;  /* 0x00000056ff56723e */ /* 0x000fe200030004ff */
[----:B------:R-:W-:Y:S01]  /*73f0*/  FFMA R14, R49, R59, R14 ;  /* 0x0000003b310e7223 */ /* 0x000fe2000000000e */
[----:B------:R-:W-:Y:S01]  /*7400*/  F2FP.SATFINITE.E5M2.F32.PACK_AB_MERGE_C R117, R11, R10, RZ ;  /* 0x0000000a0b75723e */ /* 0x000fe200048060ff */
[C---:B------:R-:W-:Y:S01]  /*7410*/  FMUL R15, R47.reuse, R15 ;  /* 0x0000000f2f0f7220 */ /* 0x040fe20000400000 */
[--C-:B------:R-:W-:Y:S02]  /*7420*/  HADD2.F32 R63, -RZ, R83.reuse.H0_H0 ;  /* 0x20000053ff3f7230 */ /* 0x100fe40000004100 */
[----:B------:R-:W-:Y:S01]  /*7430*/  FMUL R18, R47, R18 ;  /* 0x000000122f127220 */ /* 0x000fe20000400000 */
[----:B------:R-:W-:Y:S01]  /*7440*/  HADD2.F32 R66, -RZ, R83.H1_H1 ;  /* 0x30000053ff427230 */ /* 0x000fe20000004100 */
[----:B------:R-:W-:Y:S01]  /*7450*/  F2FP.SATFINITE.E5M2.F32.PACK_AB_MERGE_C R117, R9, R8, R117 ;  /* 0x000000080975723e */ /* 0x000fe20004806075 */
[C---:B------:R-:W-:Y:S01]  /*7460*/  FFMA R15, R49.reuse, R62, R15 ;  /* 0x0000003e310f7223 */ /* 0x040fe2000000000f */
[C---:B------:R-:W-:Y:S01]  /*7470*/  FFMA R16, R49.reuse, R61, R16 ;  /* 0x0000003d31107223 */ /* 0x040fe20000000010 */
[----:B------:R-:W-:Y:S01]  /*7480*/  FFMA R17, R49, R64, R17 ;  /* 0x0000004031117223 */ /* 0x000fe20000000011 */
[----:B------:R-:W-:Y:S01]  /*7490*/  FMUL R19, R47, R19 ;  /* 0x000000132f137220 */ /* 0x000fe20000400000 */
        /* <DEDUP_REMOVED lines=15> */
[----:B------:R-:W-:Y:S01]  /*7590*/  F2FP.F16.E5M2.UNPACK_B R87, R87.H1 ;  /* 0x00000057ff57723e */ /* 0x000fe200030004ff */
        /* <DEDUP_REMOVED lines=32> */
[----:B------:R-:W-:Y:S03]  /*77a0*/  IADD3 R79, PT, PT, R44, 0x1, RZ ;  /* 0x000000012c4f7810 */ /* 0x000fe60007ffe0ff */
        /* <DEDUP_REMOVED lines=9> */
[----:B------:R-:W-:Y:S02]  /*7840*/  UIADD3 UR8, UP0, UPT, UR52, 0x680, URZ ;  /* 0x0000068034087890 */ /* 0x000fe4000ff1e0ff */
[----:B------:R-:W-:Y:S02]  /*7850*/  UIADD3 UR5, UPT, UPT, UR41, 0x40, URZ ;  /* 0x0000004029057890 */ /* 0x000fe4000fffe0ff */
[----:B------:R-:W-:Y:S02]  /*7860*/  UIADD3 UR4, UPT, UPT, UR49, 0x3200, URZ ;  /* 0x0000320031047890 */ /* 0x000fe4000fffe0ff */
[----:B------:R-:W-:Y:S01]  /*7870*/  UIADD3.X UR9, UPT, UPT, URZ, UR53, URZ, UP0, !UPT ;  /* 0x00000035ff097290 */ /* 0x000fe200087fe4ff */
[----:B------:R-:W-:Y:S01]  /*7880*/  UMOV UR6, UR42 ;  /* 0x0000002a00067c82 */ /* 0x000fe20008000000 */
[----:B------:R-:W-:Y:S07]  /*7890*/  UMOV UR7, UR36 ;  /* 0x0000002400077c82 */ /* 0x000fee0008000000 */
[----:B------:R2:W-:Y:S01]  /*78a0*/  UTMASTG.3D [UR4], [UR8] ;  /* 0x00000004080073b5 */ /* 0x0005e20008010000 */
[----:B------:R0:W-:Y:S01]  /*78b0*/  UTMACMDFLUSH ;  /* 0x00000000000079b7 */ /* 0x0001e20000000000 */
[----:B--2---:R-:W-:Y:S04]  /*78c0*/  DEPBAR.LE SB0, 0x1 ;  /* 0x000080400000791a */ /* 0x004fe80000000000 */
.L_x_117:
[----:B------:R-:W-:Y:S05]  /*78d0*/  BSYNC.RECONVERGENT B0 ;  /* 0x0000000000007941 */ /* 0x000fea0003800200 */
.L_x_116:
[----:B------:R-:W-:Y:S01]  /*78e0*/  BAR.SYNC.DEFER_BLOCKING 0x1, 0x80 ;  /* 0x0042000000007b1d */ /* 0x000fe20000010000 */
[----:B------:R-:W-:Y:S01]  /*78f0*/  ISETP.NE.AND P2, PT, R111, RZ, PT ;  /* 0x000000ff6f00720c */ /* 0x000fe20003f45270 */
[----:B------:R-:W-:Y:S01]  /*7900*/  IMAD.IADD R20, R43, 0x1, R94 ;  /* 0x000000012b147824 */ /* 0x000fe200078e025e */
[----:B------:R-:W-:Y:S01]  /*7910*/  ISETP.NE.AND P0, PT, R112, 0x2, PT ;  /* 0x000000027000780c */ /* 0x000fe20003f05270 */
[----:B------:R-:W-:Y:S01]  /*7920*/  IMAD.IADD R21, R45, 0x1, R96 ;  /* 0x000000012d157824 */ /* 0x000fe200078e0260 */
[----:B------:R-:W-:Y:S02]  /*7930*/  ISETP.NE.AND P1, PT, R79, 0x4, PT ;  /* 0x000000044f00780c */ /* 0x000fe40003f25270 */
[----:B------:R-:W-:Y:S02]  /*7940*/  SEL R3, RZ, 0x1, P0 ;  /* 0x00000001ff037807 */ /* 0x000fe40000000000 */
[----:B------:R-:W-:Y:S02]  /*7950*/  SEL R0, RZ, 0x1, P1 ;  /* 0x00000001ff007807 */ /* 0x000fe40000800000 */
[----:B------:R-:W-:Y:S02]  /*7960*/  LOP3.LUT R106, R106, R3, RZ, 0x3c, !PT ;  /* 0x000000036a6a7212 */ /* 0x000fe400078e3cff */
[----:B------:R-:W-:Y:S02]  /*7970*/  LOP3.LUT R107, R107, R0, RZ, 0x3c, !PT ;  /* 0x000000006b6b7212 */ /* 0x000fe400078e3cff */
[----:B------:R-:W-:Y:S02]  /*7980*/  @P2 R2UR UR36, R103 ;  /* 0x00000000672422ca */ /* 0x000fe400000e0000 */
[----:B------:R-:W-:Y:S02]  /*7990*/  SEL R112, R112, RZ, P0 ;  /* 0x000000ff70707207 */ /* 0x000fe40000000000 */
[----:B------:R-:W-:Y:S01]  /*79a0*/  SEL R44, R79, RZ, P1 ;  /* 0x000000ff4f2c7207 */ /* 0x000fe20000800000 */
[----:B------:R-:W-:Y:S10]  /*79b0*/  @P2 BRA `(.L_x_118) ;  /* 0xffffffd400f82947 */ /* 0x000ff4000383ffff */
[----:B------:R-:W-:Y:S05]  /*79c0*/  EXIT ;  /* 0x000000000000794d */ /* 0x000fea0003800000 */
.L_x_20:
[----:B--2---:R2:W1:Y:S02]  /*79d0*/  SYNCS.PHASECHK.TRANS64.TRYWAIT P0, [R3+URZ+0x1b0], R2 ;  /* 0x0001b002030075a7 */ /* 0x00446400080011ff */
[----:B-1----:R-:W-:Y:S05]  /*79e0*/  @!P0 NANOSLEEP.SYNCS 0x989680 ;  /* 0x009896800000895d */ /* 0x002fea0003900000 */
[----:B------:R-:W1:Y:S02]  /*79f0*/  @!P0 SYNCS.PHASECHK.TRANS64 P0, [R3+URZ+0x1b0], R2 ;  /* 0x0001b002030085a7 */ /* 0x000e6400080010ff */
[----:B-1----:R-:W-:Y:S05]  /*7a00*/  @!P0 BRA `(.L_x_20) ;  /* 0xfffffffc00f08947 */ /* 0x002fea000383ffff */
[----:B------:R-:W-:Y:S05]  /*7a10*/  BRA `(.L_x_119) ;  /* 0xffffff9c00587947 */ /* 0x000fea000383ffff */
.L_x_23:
[----:B-1----:R-:W-:-:S07]  /*7a20*/  MOV R2, UR33 ;  /* 0x0000002100027c02 */ /* 0x002fce0008000f00 */
.L_x_120:
[----:B-1----:R1:W2:Y:S02]  /*7a30*/  SYNCS.PHASECHK.TRANS64.TRYWAIT P0, [R2+URZ+0x88], R5 ;  /* 0x00008805020075a7 */ /* 0x0022a400080011ff */
[----:B--2---:R-:W-:Y:S05]  /*7a40*/  @!P0 NANOSLEEP.SYNCS 0x989680 ;  /* 0x009896800000895d */ /* 0x004fea0003900000 */
[----:B------:R-:W2:Y:S02]  /*7a50*/  @!P0 SYNCS.PHASECHK.TRANS64 P0, [R2+URZ+0x88], R5 ;  /* 0x00008805020085a7 */ /* 0x000ea400080010ff */
[----:B--2---:R-:W-:Y:S05]  /*7a60*/  @!P0 BRA `(.L_x_120) ;  /* 0xfffffffc00f08947 */ /* 0x004fea000383ffff */
[----:B------:R-:W-:Y:S05]  /*7a70*/  BRA `(.L_x_22) ;  /* 0xffffff9c00a87947 */ /* 0x000fea000383ffff */
.L_x_29:
[----:B-1----:R-:W-:-:S07]  /*7a80*/  MOV R2, UR17 ;  /* 0x0000001100027c02 */ /* 0x002fce0008000f00 */
.L_x_121:
[----:B-1----:R1:W2:Y:S02]  /*7a90*/  SYNCS.PHASECHK.TRANS64.TRYWAIT P0, [R2+URZ+0x88], R5 ;  /* 0x00008805020075a7 */ /* 0x0022a400080011ff */
[----:B--2---:R-:W-:Y:S05]  /*7aa0*/  @!P0 NANOSLEEP.SYNCS 0x989680 ;  /* 0x009896800000895d */ /* 0x004fea0003900000 */
[----:B------:R-:W2:Y:S02]  /*7ab0*/  @!P0 SYNCS.PHASECHK.TRANS64 P0, [R2+URZ+0x88], R5 ;  /* 0x00008805020085a7 */ /* 0x000ea400080010ff */
[----:B--2---:R-:W-:Y:S05]  /*7ac0*/  @!P0 BRA `(.L_x_121) ;  /* 0xfffffffc00f08947 */ /* 0x004fea000383ffff */
[----:B------:R-:W-:Y:S05]  /*7ad0*/  BRA `(.L_x_28) ;  /* 0xffffffa000507947 */ /* 0x000fea000383ffff */
.L_x_33:
[----:B-1----:R1:W2:Y:S02]  /*7ae0*/  SYNCS.PHASECHK.TRANS64.TRYWAIT P0, [R2+URZ+0x140], R3 ;  /* 0x00014003020075a7 */ /* 0x0022a400080011ff */
[----:B--2---:R-:W-:Y:S05]  /*7af0*/  @!P0 NANOSLEEP.SYNCS 0x989680 ;  /* 0x009896800000895d */ /* 0x004fea0003900000 */
[----:B------:R-:W2:Y:S02]  /*7b00*/  @!P0 SYNCS.PHASECHK.TRANS64 P0, [R2+URZ+0x140], R3 ;  /* 0x00014003020085a7 */ /* 0x000ea400080010ff */
[----:B--2---:R-:W-:Y:S05]  /*7b10*/  @!P0 BRA `(.L_x_33) ;  /* 0xfffffffc00f08947 */ /* 0x004fea000383ffff */
[----:B------:R-:W-:Y:S05]  /*7b20*/  BRA `(.L_x_122) ;  /* 0xffffffa000e07947 */ /* 0x000fea000383ffff */
.L_x_37:
[----:B----4-:R-:W-:-:S07]  /*7b30*/  MOV R0, UR5 ;  /* 0x0000000500007c02 */ /* 0x010fce0008000f00 */
.L_x_123:
[----:B-1----:R1:W2:Y:S02]  /*7b40*/  SYNCS.PHASECHK.TRANS64.TRYWAIT P0, [R0+URZ], R3 ;  /* 0x00000003000075a7 */ /* 0x0022a400080011ff */
[----:B--2---:R-:W-:Y:S05]  /*7b50*/  @!P0 NANOSLEEP.SYNCS 0x989680 ;  /* 0x009896800000895d */ /* 0x004fea0003900000 */
[----:B------:R-:W2:Y:S02]  /*7b60*/  @!P0 SYNCS.PHASECHK.TRANS64 P0, [R0+URZ], R3 ;  /* 0x00000003000085a7 */ /* 0x000ea400080010ff */
[----:B--2---:R-:W-:Y:S05]  /*7b70*/  @!P0 BRA `(.L_x_123) ;  /* 0xfffffffc00f08947 */ /* 0x004fea000383ffff */
[----:B------:R-:W-:Y:S05]  /*7b80*/  BRA `(.L_x_124) ;  /* 0xffffffa800507947 */ /* 0x000fea000383ffff */
.L_x_38:
[----:B----4-:R-:W-:-:S07]  /*7b90*/  MOV R0, UR5 ;  /* 0x0000000500007c02 */ /* 0x010fce0008000f00 */
.L_x_125:
[----:B-1----:R1:W2:Y:S02]  /*7ba0*/  SYNCS.PHASECHK.TRANS64.TRYWAIT P0, [R0+URZ], R3 ;  /* 0x00000003000075a7 */ /* 0x0022a400080011ff */
[----:B--2---:R-:W-:Y:S05]  /*7bb0*/  @!P0 NANOSLEEP.SYNCS 0x989680 ;  /* 0x009896800000895d */ /* 0x004fea0003900000 */
[----:B------:R-:W2:Y:S02]  /*7bc0*/  @!P0 SYNCS.PHASECHK.TRANS64 P0, [R0+URZ], R3 ;  /* 0x00000003000085a7 */ /* 0x000ea400080010ff */
[----:B--2---:R-:W-:Y:S05]  /*7bd0*/  @!P0 BRA `(.L_x_125) ;  /* 0xfffffffc00f08947 */ /* 0x004fea000383ffff */
[----:B------:R-:W-:Y:S05]  /*7be0*/  BRA `(.L_x_126) ;  /* 0xffffffa8005c7947 */ /* 0x000fea000383ffff */
.L_x_39:
[----:B----4-:R-:W-:-:S07]  /*7bf0*/  MOV R0, UR5 ;  /* 0x0000000500007c02 */ /* 0x010fce0008000f00 */
.L_x_127:
[----:B-1----:R1:W2:Y:S02]  /*7c00*/  SYNCS.PHASECHK.TRANS64.TRYWAIT P0, [R0+URZ], R3 ;  /* 0x00000003000075a7 */ /* 0x0022a400080011ff */
[----:B--2---:R-:W-:Y:S05]  /*7c10*/  @!P0 NANOSLEEP.SYNCS 0x989680 ;  /* 0x009896800000895d */ /* 0x004fea0003900000 */
[----:B------:R-:W2:Y:S02]  /*7c20*/  @!P0 SYNCS.PHASECHK.TRANS64 P0, [R0+URZ], R3 ;  /* 0x00000003000085a7 */ /* 0x000ea400080010ff */
[----:B--2---:R-:W-:Y:S05]  /*7c30*/  @!P0 BRA `(.L_x_127) ;  /* 0xfffffffc00f08947 */ /* 0x004fea000383ffff */
[----:B------:R-:W-:Y:S05]  /*7c40*/  BRA `(.L_x_128) ;  /* 0xffffffa800687947 */ /* 0x000fea000383ffff */
.L_x_40:
[----:B----4-:R-:W-:-:S07]  /*7c50*/  MOV R0, UR5 ;  /* 0x0000000500007c02 */ /* 0x010fce0008000f00 */
.L_x_129:
[----:B-1----:R1:W2:Y:S02]  /*7c60*/  SYNCS.PHASECHK.TRANS64.TRYWAIT P0, [R0+URZ], R3 ;  /* 0x00000003000075a7 */ /* 0x0022a400080011ff */
[----:B--2---:R-:W-:Y:S05]  /*7c70*/  @!P0 NANOSLEEP.SYNCS 0x989680 ;  /* 0x009896800000895d */ /* 0x004fea0003900000 */
[----:B------:R-:W2:Y:S02]  /*7c80*/  @!P0 SYNCS.PHASECHK.TRANS64 P0, [R0+URZ], R3 ;  /* 0x00000003000085a7 */ /* 0x000ea400080010ff */
[----:B--2---:R-:W-:Y:S05]  /*7c90*/  @!P0 BRA `(.L_x_129) ;  /* 0xfffffffc00f08947 */ /* 0x004fea000383ffff */
[----:B------:R-:W-:Y:S05]  /*7ca0*/  BRA `(.L_x_130) ;  /* 0xffffffa800747947 */ /* 0x000fea000383ffff */
.L_x_41:
[----:B----4-:R-:W-:-:S07]  /*7cb0*/  MOV R0, UR5 ;  /* 0x0000000500007c02 */ /* 0x010fce0008000f00 */
.L_x_131:
[----:B-1----:R1:W2:Y:S02]  /*7cc0*/  SYNCS.PHASECHK.TRANS64.TRYWAIT P0, [R0+URZ], R3 ;  /* 0x00000003000075a7 */ /* 0x0022a400080011ff */
[----:B--2---:R-:W-:Y:S05]  /*7cd0*/  @!P0 NANOSLEEP.SYNCS 0x989680 ;  /* 0x009896800000895d */ /* 0x004fea0003900000 */
[----:B------:R-:W2:Y:S02]  /*7ce0*/  @!P0 SYNCS.PHASECHK.TRANS64 P0, [R0+URZ], R3 ;  /* 0x00000003000085a7 */ /* 0x000ea400080010ff */
[----:B--2---:R-:W-:Y:S05]  /*7cf0*/  @!P0 BRA `(.L_x_131) ;  /* 0xfffffffc00f08947 */ /* 0x004fea000383ffff */
[----:B------:R-:W-:Y:S05]  /*7d00*/  BRA `(.L_x_132) ;  /* 0xffffffa800807947 */ /* 0x000fea000383ffff */
.L_x_42:
[----:B----4-:R-:W-:-:S07]  /*7d10*/  MOV R0, UR5 ;  /* 0x0000000500007c02 */ /* 0x010fce0008000f00 */
.L_x_133:
[----:B-1----:R1:W2:Y:S02]  /*7d20*/  SYNCS.PHASECHK.TRANS64.TRYWAIT P0, [R0+URZ], R3 ;  /* 0x00000003000075a7 */ /* 0x0022a400080011ff */
[----:B--2---:R-:W-:Y:S05]  /*7d30*/  @!P0 NANOSLEEP.SYNCS 0x989680 ;  /* 0x009896800000895d */ /* 0x004fea0003900000 */
[----:B------:R-:W2:Y:S02]  /*7d40*/  @!P0 SYNCS.PHASECHK.TRANS64 P0, [R0+URZ], R3 ;  /* 0x00000003000085a7 */ /* 0x000ea400080010ff */
[----:B--2---:R-:W-:Y:S05]  /*7d50*/  @!P0 BRA `(.L_x_133) ;  /* 0xfffffffc00f08947 */ /* 0x004fea000383ffff */
[----:B------:R-:W-:Y:S05]  /*7d60*/  BRA `(.L_x_134) ;  /* 0xffffffa8008c7947 */ /* 0x000fea000383ffff */
.L_x_43:
[----:B----4-:R-:W-:-:S07]  /*7d70*/  MOV R0, UR5 ;  /* 0x0000000500007c02 */ /* 0x010fce0008000f00 */
.L_x_135:
[----:B-1----:R1:W2:Y:S02]  /*7d80*/  SYNCS.PHASECHK.TRANS64.TRYWAIT P0, [R0+URZ], R3 ;  /* 0x00000003000075a7 */ /* 0x0022a400080011ff */
[----:B--2---:R-:W-:Y:S05]  /*7d90*/  @!P0 NANOSLEEP.SYNCS 0x989680 ;  /* 0x009896800000895d */ /* 0x004fea0003900000 */
[----:B------:R-:W2:Y:S02]  /*7da0*/  @!P0 SYNCS.PHASECHK.TRANS64 P0, [R0+URZ], R3 ;  /* 0x00000003000085a7 */ /* 0x000ea400080010ff */
[----:B--2---:R-:W-:Y:S05]  /*7db0*/  @!P0 BRA `(.L_x_135) ;  /* 0xfffffffc00f08947 */ /* 0x004fea000383ffff */
[----:B------:R-:W-:Y:S05]  /*7dc0*/  BRA `(.L_x_136) ;  /* 0xffffffa800987947 */ /* 0x000fea000383ffff */
.L_x_44:
[----:B----4-:R-:W-:-:S07]  /*7dd0*/  MOV R0, UR5 ;  /* 0x0000000500007c02 */ /* 0x010fce0008000f00 */
.L_x_137:
[----:B-1----:R1:W2:Y:S02]  /*7de0*/  SYNCS.PHASECHK.TRANS64.TRYWAIT P0, [R0+URZ], R3 ;  /* 0x00000003000075a7 */ /* 0x0022a400080011ff */
[----:B--2---:R-:W-:Y:S05]  /*7df0*/  @!P0 NANOSLEEP.SYNCS 0x989680 ;  /* 0x009896800000895d */ /* 0x004fea0003900000 */
[----:B------:R-:W2:Y:S02]  /*7e00*/  @!P0 SYNCS.PHASECHK.TRANS64 P0, [R0+URZ], R3 ;  /* 0x00000003000085a7 */ /* 0x000ea400080010ff */
[----:B--2---:R-:W-:Y:S05]  /*7e10*/  @!P0 BRA `(.L_x_137) ;  /* 0xfffffffc00f08947 */ /* 0x004fea000383ffff */
[----:B------:R-:W-:Y:S05]  /*7e20*/  BRA `(.L_x_138) ;  /* 0xffffffa800a47947 */ /* 0x000fea000383ffff */
.L_x_45:
[----:B----4-:R-:W-:-:S07]  /*7e30*/  MOV R0, UR5 ;  /* 0x0000000500007c02 */ /* 0x010fce0008000f00 */
.L_x_139:
[----:B-1----:R1:W2:Y:S02]  /*7e40*/  SYNCS.PHASECHK.TRANS64.TRYWAIT P0, [R0+URZ], R3 ;  /* 0x00000003000075a7 */ /* 0x0022a400080011ff */
[----:B--2---:R-:W-:Y:S05]  /*7e50*/  @!P0 NANOSLEEP.SYNCS 0x989680 ;  /* 0x009896800000895d */ /* 0x004fea0003900000 */
[----:B------:R-:W2:Y:S02]  /*7e60*/  @!P0 SYNCS.PHASECHK.TRANS64 P0, [R0+URZ], R3 ;  /* 0x00000003000085a7 */ /* 0x000ea400080010ff */
[----:B--2---:R-:W-:Y:S05]  /*7e70*/  @!P0 BRA `(.L_x_139) ;  /* 0xfffffffc00f08947 */ /* 0x004fea000383ffff */
[----:B------:R-:W-:Y:S05]  /*7e80*/  BRA `(.L_x_140) ;  /* 0xffffffa800b07947 */ /* 0x000fea000383ffff */
.L_x_46:
[----:B----4-:R-:W-:-:S07]  /*7e90*/  MOV R0, UR5 ;  /* 0x0000000500007c02 */ /* 0x010fce0008000f00 */
.L_x_141:
[----:B-1----:R1:W2:Y:S02]  /*7ea0*/  SYNCS.PHASECHK.TRANS64.TRYWAIT P0, [R0+URZ], R3 ;  /* 0x00000003000075a7 */ /* 0x0022a400080011ff */
[----:B--2---:R-:W-:Y:S05]  /*7eb0*/  @!P0 NANOSLEEP.SYNCS 0x989680 ;  /* 0x009896800000895d */ /* 0x004fea0003900000 */
[----:B------:R-:W2:Y:S02]  /*7ec0*/  @!P0 SYNCS.PHASECHK.TRANS64 P0, [R0+URZ], R3 ;  /* 0x00000003000085a7 */ /* 0x000ea400080010ff */
[----:B--2---:R-:W-:Y:S05]  /*7ed0*/  @!P0 BRA `(.L_x_141) ;  /* 0xfffffffc00f08947 */ /* 0x004fea000383ffff */
[----:B------:R-:W-:Y:S05]  /*7ee0*/  BRA `(.L_x_142) ;  /* 0xffffffa800bc7947 */ /* 0x000fea000383ffff */
.L_x_47:
[----:B----4-:R-:W-:-:S07]  /*7ef0*/  MOV R0, UR5 ;  /* 0x0000000500007c02 */ /* 0x010fce0008000f00 */
.L_x_143:
[----:B-1----:R1:W2:Y:S02]  /*7f00*/  SYNCS.PHASECHK.TRANS64.TRYWAIT P0, [R0+URZ], R3 ;  /* 0x00000003000075a7 */ /* 0x0022a400080011ff */
[----:B--2---:R-:W-:Y:S05]  /*7f10*/  @!P0 NANOSLEEP.SYNCS 0x989680 ;  /* 0x009896800000895d */ /* 0x004fea0003900000 */
[----:B------:R-:W2:Y:S02]  /*7f20*/  @!P0 SYNCS.PHASECHK.TRANS64 P0, [R0+URZ], R3 ;  /* 0x00000003000085a7 */ /* 0x000ea400080010ff */
[----:B--2---:R-:W-:Y:S05]  /*7f30*/  @!P0 BRA `(.L_x_143) ;  /* 0xfffffffc00f08947 */ /* 0x004fea000383ffff */
[----:B------:R-:W-:Y:S05]  /*7f40*/  BRA `(.L_x_144) ;  /* 0xffffffa800c87947 */ /* 0x000fea000383ffff */
.L_x_48:
[----:B----4-:R-:W-:-:S07]  /*7f50*/  MOV R0, UR5 ;  /* 0x0000000500007c02 */ /* 0x010fce0008000f00 */
.L_x_145:
[----:B-1----:R1:W2:Y:S02]  /*7f60*/  SYNCS.PHASECHK.TRANS64.TRYWAIT P0, [R0+URZ], R3 ;  /* 0x00000003000075a7 */ /* 0x0022a400080011ff */
[----:B--2---:R-:W-:Y:S05]  /*7f70*/  @!P0 NANOSLEEP.SYNCS 0x989680 ;  /* 0x009896800000895d */ /* 0x004fea0003900000 */
[----:B------:R-:W2:Y:S02]  /*7f80*/  @!P0 SYNCS.PHASECHK.TRANS64 P0, [R0+URZ], R3 ;  /* 0x00000003000085a7 */ /* 0x000ea400080010ff */
[----:B--2---:R-:W-:Y:S05]  /*7f90*/  @!P0 BRA `(.L_x_145) ;  /* 0xfffffffc00f08947 */ /* 0x004fea000383ffff */
[----:B------:R-:W-:Y:S05]  /*7fa0*/  BRA `(.L_x_146) ;  /* 0xffffffa800d47947 */ /* 0x000fea000383ffff */
.L_x_49:
[----:B----4-:R-:W-:-:S07]  /*7fb0*/  MOV R0, UR5 ;  /* 0x0000000500007c02 */ /* 0x010fce0008000f00 */
.L_x_147:
[----:B-1----:R1:W2:Y:S02]  /*7fc0*/  SYNCS.PHASECHK.TRANS64.TRYWAIT P0, [R0+URZ], R3 ;  /* 0x00000003000075a7 */ /* 0x0022a400080011ff */
[----:B--2---:R-:W-:Y:S05]  /*7fd0*/  @!P0 NANOSLEEP.SYNCS 0x989680 ;  /* 0x009896800000895d */ /* 0x004fea0003900000 */
[----:B------:R-:W2:Y:S02]  /*7fe0*/  @!P0 SYNCS.PHASECHK.TRANS64 P0, [R0+URZ], R3 ;  /* 0x00000003000085a7 */ /* 0x000ea400080010ff */
[----:B--2---:R-:W-:Y:S05]  /*7ff0*/  @!P0 BRA `(.L_x_147) ;  /* 0xfffffffc00f08947 */ /* 0x004fea000383ffff */
[----:B------:R-:W-:Y:S05]  /*8000*/  BRA `(.L_x_148) ;  /* 0xffffffa800e07947 */ /* 0x000fea000383ffff */
.L_x_50:
[----:B----4-:R-:W-:-:S07]  /*8010*/  MOV R0, UR5 ;  /* 0x0000000500007c02 */ /* 0x010fce0008000f00 */
.L_x_149:
[----:B-1----:R1:W2:Y:S02]  /*8020*/  SYNCS.PHASECHK.TRANS64.TRYWAIT P0, [R0+URZ], R3 ;  /* 0x00000003000075a7 */ /* 0x0022a400080011ff */
[----:B--2---:R-:W-:Y:S05]  /*8030*/  @!P0 NANOSLEEP.SYNCS 0x989680 ;  /* 0x009896800000895d */ /* 0x004fea0003900000 */
[----:B------:R-:W2:Y:S02]  /*8040*/  @!P0 SYNCS.PHASECHK.TRANS64 P0, [R0+URZ], R3 ;  /* 0x00000003000085a7 */ /* 0x000ea400080010ff */
[----:B--2---:R-:W-:Y:S05]  /*8050*/  @!P0 BRA `(.L_x_149) ;  /* 0xfffffffc00f08947 */ /* 0x004fea000383ffff */
[----:B------:R-:W-:Y:S05]  /*8060*/  BRA `(.L_x_150) ;  /* 0xffffffa800ec7947 */ /* 0x000fea000383ffff */
.L_x_51:
[----:B----4-:R-:W-:-:S07]  /*8070*/  MOV R0, UR5 ;  /* 0x0000000500007c02 */ /* 0x010fce0008000f00 */
.L_x_151:
[----:B-1----:R1:W2:Y:S02]  /*8080*/  SYNCS.PHASECHK.TRANS64.TRYWAIT P0, [R0+URZ], R3 ;  /* 0x00000003000075a7 */ /* 0x0022a400080011ff */
[----:B--2---:R-:W-:Y:S05]  /*8090*/  @!P0 NANOSLEEP.SYNCS 0x989680 ;  /* 0x009896800000895d */ /* 0x004fea0003900000 */
[----:B------:R-:W2:Y:S02]  /*80a0*/  @!P0 SYNCS.PHASECHK.TRANS64 P0, [R0+URZ], R3 ;  /* 0x00000003000085a7 */ /* 0x000ea400080010ff */
[----:B--2---:R-:W-:Y:S05]  /*80b0*/  @!P0 BRA `(.L_x_151) ;  /* 0xfffffffc00f08947 */ /* 0x004fea000383ffff */
[----:B------:R-:W-:Y:S05]  /*80c0*/  BRA `(.L_x_152) ;  /* 0xffffffa800f87947 */ /* 0x000fea000383ffff */
.L_x_52:
[----:B----4-:R-:W-:-:S07]  /*80d0*/  MOV R0, UR5 ;  /* 0x0000000500007c02 */ /* 0x010fce0008000f00 */
.L_x_153:
[----:B-1----:R1:W2:Y:S02]  /*80e0*/  SYNCS.PHASECHK.TRANS64.TRYWAIT P0, [R0+URZ], R3 ;  /* 0x00000003000075a7 */ /* 0x0022a400080011ff */
[----:B--2---:R-:W-:Y:S05]  /*80f0*/  @!P0 NANOSLEEP.SYNCS 0x989680 ;  /* 0x009896800000895d */ /* 0x004fea0003900000 */
[----:B------:R-:W2:Y:S02]  /*8100*/  @!P0 SYNCS.PHASECHK.TRANS64 P0, [R0+URZ], R3 ;  /* 0x00000003000085a7 */ /* 0x000ea400080010ff */
[----:B--2---:R-:W-:Y:S05]  /*8110*/  @!P0 BRA `(.L_x_153) ;  /* 0xfffffffc00f08947 */ /* 0x004fea000383ffff */
[----:B------:R-:W-:Y:S05]  /*8120*/  BRA `(.L_x_154) ;  /* 0xffffffac00047947 */ /* 0x000fea000383ffff */
.L_x_55:
[----:B-1----:R1:W2:Y:S02]  /*8130*/  SYNCS.PHASECHK.TRANS64.TRYWAIT P0, [R0+URZ+0x1a0], R5 ;  /* 0x0001a005000075a7 */ /* 0x0022a400080011ff */
[----:B--2---:R-:W-:Y:S05]  /*8140*/  @!P0 NANOSLEEP.SYNCS 0x989680 ;  /* 0x009896800000895d */ /* 0x004fea0003900000 */
[----:B------:R-:W2:Y:S02]  /*8150*/  @!P0 SYNCS.PHASECHK.TRANS64 P0, [R0+URZ+0x1a0], R5 ;  /* 0x0001a005000085a7 */ /* 0x000ea400080010ff */
[----:B--2---:R-:W-:Y:S05]  /*8160*/  @!P0 BRA `(.L_x_55) ;  /* 0xfffffffc00f08947 */ /* 0x004fea000383ffff */
[----:B------:R-:W-:Y:S05]  /*8170*/  BRA `(.L_x_155) ;  /* 0xffffffac00607947 */ /* 0x000fea000383ffff */
.L_x_56:
[----:B------:R-:W-:-:S07]  /*8180*/  MOV R0, UR5 ;  /* 0x0000000500007c02 */ /* 0x000fce0008000f00 */
.L_x_156:
[----:B-1----:R1:W2:Y:S02]  /*8190*/  SYNCS.PHASECHK.TRANS64.TRYWAIT P0, [R0+URZ+0x150], R5 ;  /* 0x00015005000075a7 */ /* 0x0022a400080011ff */
[----:B--2---:R-:W-:Y:S05]  /*81a0*/  @!P0 NANOSLEEP.SYNCS 0x989680 ;  /* 0x009896800000895d */ /* 0x004fea0003900000 */
[----:B------:R-:W2:Y:S02]  /*81b0*/  @!P0 SYNCS.PHASECHK.TRANS64 P0, [R0+URZ+0x150], R5 ;  /* 0x00015005000085a7 */ /* 0x000ea400080010ff */
[----:B--2---:R-:W-:Y:S05]  /*81c0*/  @!P0 BRA `(.L_x_156) ;  /* 0xfffffffc00f08947 */ /* 0x004fea000383ffff */
[----:B------:R-:W-:Y:S05]  /*81d0*/  BRA `(.L_x_157) ;  /* 0xffffffac00707947 */ /* 0x000fea000383ffff */
.L_x_57:
[----:B-1----:R1:W2:Y:S02]  /*81e0*/  SYNCS.PHASECHK.TRANS64.TRYWAIT P1, [R0+URZ+0x140], R5 ;  /* 0x00014005000075a7 */ /* 0x0022a400080211ff */
[----:B--2---:R-:W-:Y:S05]  /*81f0*/  @!P1 NANOSLEEP.SYNCS 0x989680 ;  /* 0x009896800000995d */ /* 0x004fea0003900000 */
[----:B------:R-:W2:Y:S02]  /*8200*/  @!P1 SYNCS.PHASECHK.TRANS64 P1, [R0+URZ+0x140], R5 ;  /* 0x00014005000095a7 */ /* 0x000ea400080210ff */
[----:B--2---:R-:W-:Y:S05]  /*8210*/  @!P1 BRA `(.L_x_57) ;  /* 0xfffffffc00f09947 */ /* 0x004fea000383ffff */
[----:B------:R-:W-:Y:S05]  /*8220*/  BRA `(.L_x_158) ;  /* 0xffffffac00a07947 */ /* 0x000fea000383ffff */
.L_x_60:
[----:B------:R-:W-:-:S07]  /*8230*/  MOV R0, UR5 ;  /* 0x0000000500007c02 */ /* 0x000fce0008000f00 */
.L_x_159:
[----:B-1----:R1:W2:Y:S02]  /*8240*/  SYNCS.PHASECHK.TRANS64.TRYWAIT P0, [R0+URZ+0x150], R3 ;  /* 0x00015003000075a7 */ /* 0x0022a400080011ff */
[----:B--2---:R-:W-:Y:S05]  /*8250*/  @!P0 NANOSLEEP.SYNCS 0x989680 ;  /* 0x009896800000895d */ /* 0x004fea0003900000 */
[----:B------:R-:W2:Y:S02]  /*8260*/  @!P0 SYNCS.PHASECHK.TRANS64 P0, [R0+URZ+0x150], R3 ;  /* 0x00015003000085a7 */ /* 0x000ea400080010ff */
[----:B--2---:R-:W-:Y:S05]  /*8270*/  @!P0 BRA `(.L_x_159) ;  /* 0xfffffffc00f08947 */ /* 0x004fea000383ffff */
[----:B------:R-:W-:Y:S05]  /*8280*/  BRA `(.L_x_59) ;  /* 0xffffffac00f47947 */ /* 0x000fea000383ffff */
.L_x_67:
[----:B-1----:R1:W2:Y:S02]  /*8290*/  SYNCS.PHASECHK.TRANS64.TRYWAIT P1, [R0+URZ+0x140], R5 ;  /* 0x00014005000075a7 */ /* 0x0022a400080211ff */
[----:B--2---:R-:W-:Y:S05]  /*82a0*/  @!P1 NANOSLEEP.SYNCS 0x989680 ;  /* 0x009896800000995d */ /* 0x004fea0003900000 */
[----:B------:R-:W2:Y:S02]  /*82b0*/  @!P1 SYNCS.PHASECHK.TRANS64 P1, [R0+URZ+0x140], R5 ;  /* 0x00014005000095a7 */ /* 0x000ea400080210ff */
[----:B--2---:R-:W-:Y:S05]  /*82c0*/  @!P1 BRA `(.L_x_67) ;  /* 0xfffffffc00f09947 */ /* 0x004fea000383ffff */
[----:B------:R-:W-:Y:S05]  /*82d0*/  BRA `(.L_x_160) ;  /* 0xffffffb400507947 */ /* 0x000fea000383ffff */
.L_x_68:
[----:B------:R-:W-:-:S07]  /*82e0*/  MOV R3, UR8 ;  /* 0x0000000800037c02 */ /* 0x000fce0008000f00 */
.L_x_161:
[----:B-1----:R1:W2:Y:S02]  /*82f0*/  SYNCS.PHASECHK.TRANS64.TRYWAIT P0, [R3+URZ+0x180], R0 ;  /* 0x00018000030075a7 */ /* 0x0022a400080011ff */
[----:B--2---:R-:W-:Y:S05]  /*8300*/  @!P0 NANOSLEEP.SYNCS 0x989680 ;  /* 0x009896800000895d */ /* 0x004fea0003900000 */
[----:B------:R-:W2:Y:S02]  /*8310*/  @!P0 SYNCS.PHASECHK.TRANS64 P0, [R3+URZ+0x180], R0 ;  /* 0x00018000030085a7 */ /* 0x000ea400080010ff */
[----:B--2---:R-:W-:Y:S05]  /*8320*/  @!P0 BRA `(.L_x_161) ;  /* 0xfffffffc00f08947 */ /* 0x004fea000383ffff */
[----:B------:R-:W-:Y:S05]  /*8330*/  BRA `(.L_x_162) ;  /* 0xffffffb400a07947 */ /* 0x000fea000383ffff */
.L_x_71:
[----:B------:R-:W-:Y:S07]  /*8340*/  MOV R0, UR7 ;  /* 0x0000000700007c02 */ /* 0x000fee0008000f00 */
.L_x_163:
[----:B-1----:R1:W2:Y:S02]  /*8350*/  SYNCS.PHASECHK.TRANS64.TRYWAIT P0, [R0+URZ], R3 ;  /* 0x00000003000075a7 */ /* 0x0022a400080011ff */
[----:B--2---:R-:W-:Y:S05]  /*8360*/  @!P0 NANOSLEEP.SYNCS 0x989680 ;  /* 0x009896800000895d */ /* 0x004fea0003900000 */
[----:B------:R-:W2:Y:S02]  /*8370*/  @!P0 SYNCS.PHASECHK.TRANS64 P0, [R0+URZ], R3 ;  /* 0x00000003000085a7 */ /* 0x000ea400080010ff */
[----:B--2---:R-:W-:Y:S05]  /*8380*/  @!P0 BRA `(.L_x_163) ;  /* 0xfffffffc00f08947 */ /* 0x004fea000383ffff */
[----:B------:R-:W-:Y:S05]  /*8390*/  BRA `(.L_x_70) ;  /* 0xffffffb400bc7947 */ /* 0x000fea000383ffff */
.L_x_74:
[----:B------:R-:W-:-:S07]  /*83a0*/  MOV R0, UR5 ;  /* 0x0000000500007c02 */ /* 0x000fce0008000f00 */
.L_x_164:
[----:B--2---:R2:W3:Y:S02]  /*83b0*/  SYNCS.PHASECHK.TRANS64.TRYWAIT P0, [R0+URZ], R3 ;  /* 0x00000003000075a7 */ /* 0x0044e400080011ff */
[----:B---3--:R-:W-:Y:S05]  /*83c0*/  @!P0 NANOSLEEP.SYNCS 0x989680 ;  /* 0x009896800000895d */ /* 0x008fea0003900000 */
[----:B------:R-:W3:Y:S02]  /*83d0*/  @!P0 SYNCS.PHASECHK.TRANS64 P0, [R0+URZ], R3 ;  /* 0x00000003000085a7 */ /* 0x000ee400080010ff */
[----:B---3--:R-:W-:Y:S05]  /*83e0*/  @!P0 BRA `(.L_x_164) ;  /* 0xfffffffc00f08947 */ /* 0x008fea000383ffff */
[----:B------:R-:W-:Y:S05]  /*83f0*/  BRA `(.L_x_165) ;  /* 0xffffffb800707947 */ /* 0x000fea000383ffff */
.L_x_75:
[----:B------:R-:W-:-:S07]  /*8400*/  MOV R0, UR5 ;  /* 0x0000000500007c02 */ /* 0x000fce0008000f00 */
.L_x_166:
[----:B-1----:R1:W2:Y:S02]  /*8410*/  SYNCS.PHASECHK.TRANS64.TRYWAIT P0, [R0+URZ], R3 ;  /* 0x00000003000075a7 */ /* 0x0022a400080011ff */
[----:B--2---:R-:W-:Y:S05]  /*8420*/  @!P0 NANOSLEEP.SYNCS 0x989680 ;  /* 0x009896800000895d */ /* 0x004fea0003900000 */
[----:B------:R-:W2:Y:S02]  /*8430*/  @!P0 SYNCS.PHASECHK.TRANS64 P0, [R0+URZ], R3 ;  /* 0x00000003000085a7 */ /* 0x000ea400080010ff */
[----:B--2---:R-:W-:Y:S05]  /*8440*/  @!P0 BRA `(.L_x_166) ;  /* 0xfffffffc00f08947 */ /* 0x004fea000383ffff */
[----:B------:R-:W-:Y:S05]  /*8450*/  BRA `(.L_x_167) ;  /* 0xffffffb8007c7947 */ /* 0x000fea000383ffff */
.L_x_76:
[----:B------:R-:W-:-:S07]  /*8460*/  MOV R0, UR5 ;  /* 0x0000000500007c02 */ /* 0x000fce0008000f00 */
.L_x_168:
[----:B-1----:R1:W2:Y:S02]  /*8470*/  SYNCS.PHASECHK.TRANS64.TRYWAIT P0, [R0+URZ], R3 ;  /* 0x00000003000075a7 */ /* 0x0022a400080011ff */
[----:B--2---:R-:W-:Y:S05]  /*8480*/  @!P0 NANOSLEEP.SYNCS 0x989680 ;  /* 0x009896800000895d */ /* 0x004fea0003900000 */
[----:B------:R-:W2:Y:S02]  /*8490*/  @!P0 SYNCS.PHASECHK.TRANS64 P0, [R0+URZ], R3 ;  /* 0x00000003000085a7 */ /* 0x000ea400080010ff */
[----:B--2---:R-:W-:Y:S05]  /*84a0*/  @!P0 BRA `(.L_x_168) ;  /* 0xfffffffc00f08947 */ /* 0x004fea000383ffff */
[----:B------:R-:W-:Y:S05]  /*84b0*/  BRA `(.L_x_169) ;  /* 0xffffffb800887947 */ /* 0x000fea000383ffff */
.L_x_77:
[----:B------:R-:W-:-:S07]  /*84c0*/  MOV R0, UR7 ;  /* 0x0000000700007c02 */ /* 0x000fce0008000f00 */
.L_x_170:
[----:B-1----:R1:W2:Y:S02]  /*84d0*/  SYNCS.PHASECHK.TRANS64.TRYWAIT P0, [R0+URZ], R3 ;  /* 0x00000003000075a7 */ /* 0x0022a400080011ff */
[----:B--2---:R-:W-:Y:S05]  /*84e0*/  @!P0 NANOSLEEP.SYNCS 0x989680 ;  /* 0x009896800000895d */ /* 0x004fea0003900000 */
[----:B------:R-:W2:Y:S02]  /*84f0*/  @!P0 SYNCS.PHASECHK.TRANS64 P0, [R0+URZ], R3 ;  /* 0x00000003000085a7 */ /* 0x000ea400080010ff */
[----:B--2---:R-:W-:Y:S05]  /*8500*/  @!P0 BRA `(.L_x_170) ;  /* 0xfffffffc00f08947 */ /* 0x004fea000383ffff */
[----:B------:R-:W-:Y:S05]  /*8510*/  BRA `(.L_x_171) ;  /* 0xffffffb800947947 */ /* 0x000fea000383ffff */
.L_x_82:
[----:B--2---:R2:W3:Y:S02]  /*8520*/  SYNCS.PHASECHK.TRANS64.TRYWAIT P0, [R0+URZ+0x140], R3 ;  /* 0x00014003000075a7 */ /* 0x0044e400080011ff */
[----:B---3--:R-:W-:Y:S05]  /*8530*/  @!P0 NANOSLEEP.SYNCS 0x989680 ;  /* 0x009896800000895d */ /* 0x008fea0003900000 */
[----:B------:R-:W3:Y:S02]  /*8540*/  @!P0 SYNCS.PHASECHK.TRANS64 P0, [R0+URZ+0x140], R3 ;  /* 0x00014003000085a7 */ /* 0x000ee400080010ff */
[----:B---3--:R-:W-:Y:S05]  /*8550*/  @!P0 BRA `(.L_x_82) ;  /* 0xfffffffc00f08947 */ /* 0x008fea000383ffff */
[----:B------:R-:W-:Y:S05]  /*8560*/  BRA `(.L_x_172) ;  /* 0xffffffbc00987947 */ /* 0x000fea000383ffff */
.L_x_85:
[----:B------:R-:W-:Y:S07]  /*8570*/  MOV R0, UR7 ;  /* 0x0000000700007c02 */ /* 0x000fee0008000f00 */
.L_x_173:
[----:B--2---:R2:W3:Y:S02]  /*8580*/  SYNCS.PHASECHK.TRANS64.TRYWAIT P0, [R0+URZ+0x138], R3 ;  /* 0x00013803000075a7 */ /* 0x0044e400080011ff */
[----:B---3--:R-:W-:Y:S05]  /*8590*/  @!P0 NANOSLEEP.SYNCS 0x989680 ;  /* 0x009896800000895d */ /* 0x008fea0003900000 */
[----:B------:R-:W3:Y:S02]  /*85a0*/  @!P0 SYNCS.PHASECHK.TRANS64 P0, [R0+URZ+0x138], R3 ;  /* 0x00013803000085a7 */ /* 0x000ee400080010ff */
[----:B---3--:R-:W-:Y:S05]  /*85b0*/  @!P0 BRA `(.L_x_173) ;  /* 0xfffffffc00f08947 */ /* 0x008fea000383ffff */
[----:B------:R-:W-:Y:S05]  /*85c0*/  BRA `(.L_x_84) ;  /* 0xffffffc000787947 */ /* 0x000fea000383ffff */
.L_x_88:
[----:B--2---:R-:W-:Y:S07]  /*85d0*/  MOV R3, UR7 ;  /* 0x0000000700037c02 */ /* 0x004fee0008000f00 */
.L_x_174:
[----:B-1----:R1:W2:Y:S02]  /*85e0*/  SYNCS.PHASECHK.TRANS64.TRYWAIT P0, [R3+URZ+0x120], R12 ;  /* 0x0001200c030075a7 */ /* 0x0022a400080011ff */
[----:B--2---:R-:W-:Y:S05]  /*85f0*/  @!P0 NANOSLEEP.SYNCS 0x989680 ;  /* 0x009896800000895d */ /* 0x004fea0003900000 */
[----:B------:R-:W2:Y:S02]  /*8600*/  @!P0 SYNCS.PHASECHK.TRANS64 P0, [R3+URZ+0x120], R12 ;  /* 0x0001200c030085a7 */ /* 0x000ea400080010ff */
[----:B--2---:R-:W-:Y:S05]  /*8610*/  @!P0 BRA `(.L_x_174) ;  /* 0xfffffffc00f08947 */ /* 0x004fea000383ffff */
[----:B------:R-:W-:Y:S05]  /*8620*/  BRA `(.L_x_175) ;  /* 0xffffffc000f07947 */ /* 0x000fea000383ffff */
.L_x_89:
[----:B------:R-:W-:Y:S07]  /*8630*/  MOV R3, UR7 ;  /* 0x0000000700037c02 */ /* 0x000fee0008000f00 */
.L_x_176:
[----:B-1----:R1:W2:Y:S02]  /*8640*/  SYNCS.PHASECHK.TRANS64.TRYWAIT P0, [R3+URZ+0x128], R12 ;  /* 0x0001280c030075a7 */ /* 0x0022a400080011ff */
[----:B--2---:R-:W-:Y:S05]  /*8650*/  @!P0 NANOSLEEP.SYNCS 0x989680 ;  /* 0x009896800000895d */ /* 0x004fea0003900000 */
[----:B------:R-:W2:Y:S02]  /*8660*/  @!P0 SYNCS.PHASECHK.TRANS64 P0, [R3+URZ+0x128], R12 ;  /* 0x0001280c030085a7 */ /* 0x000ea400080010ff */
[----:B--2---:R-:W-:Y:S05]  /*8670*/  @!P0 BRA `(.L_x_176) ;  /* 0xfffffffc00f08947 */ /* 0x004fea000383ffff */
[----:B------:R-:W-:Y:S05]  /*8680*/  BRA `(.L_x_177) ;  /* 0xffffffc400707947 */ /* 0x000fea000383ffff */
.L_x_91:
[----:B------:R-:W-:-:S07]  /*8690*/  MOV R0, UR7 ;  /* 0x0000000700007c02 */ /* 0x000fce0008000f00 */
.L_x_178:
[----:B-1----:R1:W3:Y:S02]  /*86a0*/  SYNCS.PHASECHK.TRANS64.TRYWAIT P0, [R0+URZ+0x120], R3 ;  /* 0x00012003000075a7 */ /* 0x0022e400080011ff */
[----:B---3--:R-:W-:Y:S05]  /*86b0*/  @!P0 NANOSLEEP.SYNCS 0x989680 ;  /* 0x009896800000895d */ /* 0x008fea0003900000 */
[----:B------:R-:W3:Y:S02]  /*86c0*/  @!P0 SYNCS.PHASECHK.TRANS64 P0, [R0+URZ+0x120], R3 ;  /* 0x00012003000085a7 */ /* 0x000ee400080010ff */
[----:B---3--:R-:W-:Y:S05]  /*86d0*/  @!P0 BRA `(.L_x_178) ;  /* 0xfffffffc00f08947 */ /* 0x008fea000383ffff */
[----:B------:R-:W-:Y:S05]  /*86e0*/  BRA `(.L_x_179) ;  /* 0xffffffc400e07947 */ /* 0x000fea000383ffff */
.L_x_93:
[----:B--2---:R2:W4:Y:S02]  /*86f0*/  SYNCS.PHASECHK.TRANS64.TRYWAIT P0, [R0+URZ+0x140], R3 ;  /* 0x00014003000075a7 */ /* 0x00452400080011ff */
[----:B----4-:R-:W-:Y:S05]  /*8700*/  @!P0 NANOSLEEP.SYNCS 0x989680 ;  /* 0x009896800000895d */ /* 0x010fea0003900000 */
[----:B------:R-:W4:Y:S02]  /*8710*/  @!P0 SYNCS.PHASECHK.TRANS64 P0, [R0+URZ+0x140], R3 ;  /* 0x00014003000085a7 */ /* 0x000f2400080010ff */
[----:B----4-:R-:W-:Y:S05]  /*8720*/  @!P0 BRA `(.L_x_93) ;  /* 0xfffffffc00f08947 */ /* 0x010fea000383ffff */
[----:B------:R-:W-:Y:S05]  /*8730*/  BRA `(.L_x_180) ;  /* 0xffffffc800ac7947 */ /* 0x000fea000383ffff */
.L_x_104:
[----:B-1----:R1:W3:Y:S02]  /*8740*/  SYNCS.PHASECHK.TRANS64.TRYWAIT P1, [R0+URZ+0x110], R3 ;  /* 0x00011003000075a7 */ /* 0x0022e400080211ff */
[----:B---3--:R-:W-:Y:S05]  /*8750*/  @!P1 NANOSLEEP.SYNCS 0x989680 ;  /* 0x009896800000995d */ /* 0x008fea0003900000 */
[----:B------:R-:W3:Y:S02]  /*8760*/  @!P1 SYNCS.PHASECHK.TRANS64 P1, [R0+URZ+0x110], R3 ;  /* 0x00011003000095a7 */ /* 0x000ee400080210ff */
[----:B---3--:R-:W-:Y:S05]  /*8770*/  @!P1 BRA `(.L_x_104) ;  /* 0xfffffffc00f09947 */ /* 0x008fea000383ffff */
[----:B------:R-:W-:Y:S05]  /*8780*/  BRA `(.L_x_103) ;  /* 0xffffffd400c47947 */ /* 0x000fea000383ffff */
.L_x_106:
[----:B-1----:R1:W4:Y:S02]  /*8790*/  SYNCS.PHASECHK.TRANS64.TRYWAIT P0, [R113+URZ+0x160], R2 ;  /* 0x00016002710075a7 */ /* 0x00232400080011ff */
[----:B----4-:R-:W-:Y:S05]  /*87a0*/  @!P0 NANOSLEEP.SYNCS 0x989680 ;  /* 0x009896800000895d */ /* 0x010fea0003900000 */
[----:B------:R-:W4:Y:S02]  /*87b0*/  @!P0 SYNCS.PHASECHK.TRANS64 P0, [R113+URZ+0x160], R2 ;  /* 0x00016002710085a7 */ /* 0x000f2400080010ff */
[----:B----4-:R-:W-:Y:S05]  /*87c0*/  @!P0 BRA `(.L_x_106) ;  /* 0xfffffffc00f08947 */ /* 0x010fea000383ffff */
[----:B------:R-:W-:Y:S05]  /*87d0*/  BRA `(.L_x_105) ;  /* 0xffffffd800187947 */ /* 0x000fea000383ffff */
.L_x_114:
[----:B--2---:R2:W3:Y:S02]  /*87e0*/  SYNCS.PHASECHK.TRANS64.TRYWAIT P0, [R32+URZ+0x110], R3 ;  /* 0x00011003200075a7 */ /* 0x0044e400080011ff */
[----:B---3--:R-:W-:Y:S05]  /*87f0*/  @!P0 NANOSLEEP.SYNCS 0x989680 ;  /* 0x009896800000895d */ /* 0x008fea0003900000 */
[----:B------:R-:W3:Y:S02]  /*8800*/  @!P0 SYNCS.PHASECHK.TRANS64 P0, [R32+URZ+0x110], R3 ;  /* 0x00011003200085a7 */ /* 0x000ee400080010ff */
[----:B---3--:R-:W-:Y:S05]  /*8810*/  @!P0 BRA `(.L_x_114) ;  /* 0xfffffffc00f08947 */ /* 0x008fea000383ffff */
[----:B------:R-:W-:Y:S05]  /*8820*/  BRA `(.L_x_113) ;  /* 0xffffffe400087947 */ /* 0x000fea000383ffff */
        .weak           $__internal_0_$__cuda_sm10x_tcgen05_guardrail_trap_col_being_dealloced_not_returned_by_alloc
        .type           $__internal_0_$__cuda_sm10x_tcgen05_guardrail_trap_col_being_dealloced_not_returned_by_alloc,@function
        .size           $__internal_0_$__cuda_sm10x_tcgen05_guardrail_trap_col_being_dealloced_not_returned_by_alloc,($__internal_1_$__cuda_sm10x_tcgen05_guardrail_trap_phase_invalid_during_alloc - $__internal_0_$__cuda_sm10x_tcgen05_guardrail_trap_col_being_dealloced_not_returned_by_alloc)
$__internal_0_$__cuda_sm10x_tcgen05_guardrail_trap_col_being_dealloced_not_returned_by_alloc:
[----:B------:R-:W-:Y:S05]  /*8830*/  BPT.TRAP 0x1 ;  /* 0x000000040000795c */ /* 0x000fea0000300000 */
[----:B------:R-:W-:-:S04]  /*8840*/  HFMA2 R3, -RZ, RZ, 0, 0 ;  /* 0x00000000ff037431 */ /* 0x000fc800000001ff */
[----:B------:R-:W-:Y:S05]  /*8850*/  RET.REL.NODEC R2 `(_ZN7cutlass13device_kernelINS_4gemm6kernel13GemmUniversalIN4cute5tupleIJiiiiEEENS1_10collective13CollectiveMmaINS1_35MainloopSm100TmaUmmaWarpSpecializedILi17ELi2ELi4ENS5_IJNS4_1CILi1EEESB_SB_EEEEENS5_IJNSA_ILi64EEENSA_ILi128EEESE_EEENS_12float_e5m2_tENS5_IJlSB_lEEENS_12float_e4m3_tENS5_IJSB_llEEENS4_8TiledMMAINS4_8MMA_AtomIJNS4_10MMA_TraitsINS4_19SM100_MMA_F8F6F4_SSEJSH_SJ_fSE_SF_NS4_17integral_constantINS4_4UMMA5MajorELSR_0EEENSP_ISR_LSR_1EEENSP_INSQ_7ScaleInELSU_0EEESV_EEEEEENS4_6LayoutISC_NS5_IJNSA_ILi0EEESZ_SZ_EEEEENS5_IJNS4_10UnderscoreES12_S12_EEEEENS4_13SM90_TMA_LOADENS4_14ComposedLayoutINS4_7SwizzleILi2ELi4ELi3EEENS4_18smem_ptr_flag_bitsILi8EEENSY_INS5_IJNSA_ILi8EEESE_EEENS5_IJSE_SB_EEEEEEEvNS4_8identityES15_NS16_INS17_ILi3ELi4ELi3EEES1A_NSY_INS5_IJSF_S1B_EEENS5_IJSB_SF_EEEEEEEvS1G_EENS_8epilogue10collective18CollectiveEpilogueINS1N_23Sm100TmaWarpSpecializedILi2ELi2ELi32ELb0ELb0EEEJSG_NS5_IJNSY_ISE_SB_EES1S_EEESH_SI_SH_SI_NS1N_6fusion15FusionCallbacksIS1R_NS1U_17LinearCombinationISH_fSH_fLNS_15FloatRoundStyleE2EEESG_S1T_JEEENS4_5SM1004TMEM4LOAD26SM100_TMEM_LOAD_16dp32b32xES15_S1F_NS4_39AutoVectorizingCopyWithAssumedAlignmentILi128EEENS4_14SM90_TMA_STOREES1F_S25_S25_EEEvvEEEEvNT_6ParamsE) ;  /* 0xffffff7402e87950 */ /* 0x000fea0003c3ffff */
        .weak           $__internal_1_$__cuda_sm10x_tcgen05_guardrail_trap_phase_invalid_during_alloc
        .type           $__internal_1_$__cuda_sm10x_tcgen05_guardrail_trap_phase_invalid_during_alloc,@function
        .size           $__internal_1_$__cuda_sm10x_tcgen05_guardrail_trap_phase_invalid_during_alloc,($__internal_2_$__cuda_sm10x_tcgen05_guardrail_trap_unallocated_columns_being_dealloced - $__internal_1_$__cuda_sm10x_tcgen05_guardrail_trap_phase_invalid_during_alloc)
$__internal_1_$__cuda_sm10x_tcgen05_guardrail_trap_phase_invalid_during_alloc:
[----:B------:R-:W-:Y:S05]  /*8860*/  BPT.TRAP 0x1 ;  /* 0x000000040000795c */ /* 0x000fea0000300000 */
[----:B------:R-:W-:-:S04]  /*8870*/  MOV R3, 0x0 ;  /* 0x0000000000037802 */ /* 0x000fc80000000f00 */
[----:B------:R-:W-:Y:S05]  /*8880*/  RET.REL.NODEC R2 `(_ZN7cutlass13device_kernelINS_4gemm6kernel13GemmUniversalIN4cute5tupleIJiiiiEEENS1_10collective13CollectiveMmaINS1_35MainloopSm100TmaUmmaWarpSpecializedILi17ELi2ELi4ENS5_IJNS4_1CILi1EEESB_SB_EEEEENS5_IJNSA_ILi64EEENSA_ILi128EEESE_EEENS_12float_e5m2_tENS5_IJlSB_lEEENS_12float_e4m3_tENS5_IJSB_llEEENS4_8TiledMMAINS4_8MMA_AtomIJNS4_10MMA_TraitsINS4_19SM100_MMA_F8F6F4_SSEJSH_SJ_fSE_SF_NS4_17integral_constantINS4_4UMMA5MajorELSR_0EEENSP_ISR_LSR_1EEENSP_INSQ_7ScaleInELSU_0EEESV_EEEEEENS4_6LayoutISC_NS5_IJNSA_ILi0EEESZ_SZ_EEEEENS5_IJNS4_10UnderscoreES12_S12_EEEEENS4_13SM90_TMA_LOADENS4_14ComposedLayoutINS4_7SwizzleILi2ELi4ELi3EEENS4_18smem_ptr_flag_bitsILi8EEENSY_INS5_IJNSA_ILi8EEESE_EEENS5_IJSE_SB_EEEEEEEvNS4_8identityES15_NS16_INS17_ILi3ELi4ELi3EEES1A_NSY_INS5_IJSF_S1B_EEENS5_IJSB_SF_EEEEEEEvS1G_EENS_8epilogue10collective18CollectiveEpilogueINS1N_23Sm100TmaWarpSpecializedILi2ELi2ELi32ELb0ELb0EEEJSG_NS5_IJNSY_ISE_SB_EES1S_EEESH_SI_SH_SI_NS1N_6fusion15FusionCallbacksIS1R_NS1U_17LinearCombinationISH_fSH_fLNS_15FloatRoundStyleE2EEESG_S1T_JEEENS4_5SM1004TMEM4LOAD26SM100_TMEM_LOAD_16dp32b32xES15_S1F_NS4_39AutoVectorizingCopyWithAssumedAlignmentILi128EEENS4_14SM90_TMA_STOREES1F_S25_S25_EEEvvEEEEvNT_6ParamsE) ;  /* 0xffffff7402dc7950 */ /* 0x000fea0003c3ffff */
        .weak           $__internal_2_$__cuda_sm10x_tcgen05_guardrail_trap_unallocated_columns_being_dealloced
        .type           $__internal_2_$__cuda_sm10x_tcgen05_guardrail_trap_unallocated_columns_being_dealloced,@function
        .size           $__internal_2_$__cuda_sm10x_tcgen05_guardrail_trap_unallocated_columns_being_dealloced,(.L_x_182 - $__internal_2_$__cuda_sm10x_tcgen05_guardrail_trap_unallocated_columns_being_dealloced)
$__internal_2_$__cuda_sm10x_tcgen05_guardrail_trap_unallocated_columns_being_dealloced:
[----:B------:R-:W-:Y:S05]  /*8890*/  BPT.TRAP 0x1 ;  /* 0x000000040000795c */ /* 0x000fea0000300000 */
[----:B------:R-:W-:-:S04]  /*88a0*/  HFMA2 R3, -RZ, RZ, 0, 0 ;  /* 0x00000000ff037431 */ /* 0x000fc800000001ff */
[----:B------:R-:W-:Y:S05]  /*88b0*/  RET.REL.NODEC R2 `(_ZN7cutlass13device_kernelINS_4gemm6kernel13GemmUniversalIN4cute5tupleIJiiiiEEENS1_10collective13CollectiveMmaINS1_35MainloopSm100TmaUmmaWarpSpecializedILi17ELi2ELi4ENS5_IJNS4_1CILi1EEESB_SB_EEEEENS5_IJNSA_ILi64EEENSA_ILi128EEESE_EEENS_12float_e5m2_tENS5_IJlSB_lEEENS_12float_e4m3_tENS5_IJSB_llEEENS4_8TiledMMAINS4_8MMA_AtomIJNS4_10MMA_TraitsINS4_19SM100_MMA_F8F6F4_SSEJSH_SJ_fSE_SF_NS4_17integral_constantINS4_4UMMA5MajorELSR_0EEENSP_ISR_LSR_1EEENSP_INSQ_7ScaleInELSU_0EEESV_EEEEEENS4_6LayoutISC_NS5_IJNSA_ILi0EEESZ_SZ_EEEEENS5_IJNS4_10UnderscoreES12_S12_EEEEENS4_13SM90_TMA_LOADENS4_14ComposedLayoutINS4_7SwizzleILi2ELi4ELi3EEENS4_18smem_ptr_flag_bitsILi8EEENSY_INS5_IJNSA_ILi8EEESE_EEENS5_IJSE_SB_EEEEEEEvNS4_8identityES15_NS16_INS17_ILi3ELi4ELi3EEES1A_NSY_INS5_IJSF_S1B_EEENS5_IJSB_SF_EEEEEEEvS1G_EENS_8epilogue10collective18CollectiveEpilogueINS1N_23Sm100TmaWarpSpecializedILi2ELi2ELi32ELb0ELb0EEEJSG_NS5_IJNSY_ISE_SB_EES1S_EEESH_SI_SH_SI_NS1N_6fusion15FusionCallbacksIS1R_NS1U_17LinearCombinationISH_fSH_fLNS_15FloatRoundStyleE2EEESG_S1T_JEEENS4_5SM1004TMEM4LOAD26SM100_TMEM_LOAD_16dp32b32xES15_S1F_NS4_39AutoVectorizingCopyWithAssumedAlignmentILi128EEENS4_14SM90_TMA_STOREES1F_S25_S25_EEEvvEEEEvNT_6ParamsE) ;  /* 0xffffff7402d07950 */ /* 0x000fea0003c3ffff */
.L_x_181:
[----:B------:R-:W-:-:S00]  /*88c0*/  BRA `(.L_x_181) ;  /* 0xfffffffc00fc7947 */ /* 0x000fc0000383ffff */
[----:B------:R-:W-:-:S00]  /*88d0*/  NOP ;  /* 0x0000000000007918 */ /* 0x000fc00000000000 */
        /* <DEDUP_REMOVED lines=10> */
.L_x_182:


//--------------------- .nv.global.init           --------------------------
	.section	.nv.global.init,"aw",@progbits
.nv.global.init:
	.type		$str$27,@object
	.size		$str$27,($str$28 - $str$27)
$str$27:
        /*0000*/ 	.byte	0x28, 0x61, 0x64, 0x64, 0x72, 0x65, 0x73, 0x73, 0x20, 0x26, 0x20, 0x6d, 0x61, 0x73, 0x6b, 0x29
        /*0010*/ 	.byte	0x20, 0x3d, 0x3d, 0x20, 0x30, 0x00
	.type		$str$28,@object
	.size		$str$28,($str$26 - $str$28)
$str$28:
        /*0016*/ 	.byte	0x2f, 0x74, 0x6d, 0x70, 0x2f, 0x63, 0x75, 0x74, 0x6c, 0x61, 0x73, 0x73, 0x5f, 0x73, 0x77, 0x65
        /*0026*/ 	.byte	0x65, 0x70, 0x5f, 0x73, 0x72, 0x63, 0x2f, 0x69, 0x6e, 0x63, 0x6c, 0x75, 0x64, 0x65, 0x2f, 0x63
        /*0036*/ 	.byte	0x75, 0x74, 0x65, 0x2f, 0x70, 0x6f, 0x69, 0x6e, 0x74, 0x65, 0x72, 0x5f, 0x66, 0x6c, 0x61, 0x67
        /*0046*/ 	.byte	0x67, 0x65, 0x64, 0x2e, 0x68, 0x70, 0x70, 0x00
	.type		$str$26,@object
	.size		$str$26,($str$25 - $str$26)
$str$26:
        /*004e*/ 	.byte	0x2f, 0x74, 0x6d, 0x70, 0x2f, 0x63, 0x75, 0x74, 0x6c, 0x61, 0x73, 0x73, 0x5f, 0x73, 0x77, 0x65
        /*005e*/ 	.byte	0x65, 0x70, 0x5f, 0x73, 0x72, 0x63, 0x2f, 0x69, 0x6e, 0x63, 0x6c, 0x75, 0x64, 0x65, 0x2f, 0x63
        /*006e*/ 	.byte	0x75, 0x74, 0x65, 0x2f, 0x61, 0x74, 0x6f, 0x6d, 0x2f, 0x63, 0x6f, 0x70, 0x79, 0x5f, 0x74, 0x72
        /*007e*/ 	.byte	0x61, 0x69, 0x74, 0x73, 0x5f, 0x73, 0x6d, 0x31, 0x30, 0x30, 0x2e, 0x68, 0x70, 0x70, 0x00
	.type		$str$25,@object
	.size		$str$25,(__unnamed_1 - $str$25)
$str$25:
        /*008d*/ 	.byte	0x28, 0x28, 0x75, 0x69, 0x6e, 0x74, 0x33, 0x32, 0x5f, 0x74, 0x28, 0x74, 0x68, 0x72, 0x65, 0x61
        /*009d*/ 	.byte	0x64, 0x49, 0x64, 0x78, 0x2e, 0x78, 0x29, 0x20, 0x2f, 0x20, 0x33, 0x32, 0x29, 0x20, 0x25, 0x20
        /*00ad*/ 	.byte	0x34, 0x29, 0x20, 0x3d, 0x3d, 0x20, 0x28, 0x28, 0x28, 0x74, 0x6d, 0x65, 0x6d, 0x5f, 0x61, 0x64
        /*00bd*/ 	.byte	0x64, 0x72, 0x20, 0x3e, 0x3e, 0x20, 0x31, 0x36, 0x29, 0x20, 0x2f, 0x20, 0x33, 0x32, 0x29, 0x20
        /*00cd*/ 	.byte	0x25, 0x20, 0x34, 0x29, 0x00
	.type		__unnamed_1,@object
	.size		__unnamed_1,(__unnamed_2 - __unnamed_1)
__unnamed_1:
        /*00d2*/ 	.byte	0x61, 0x75, 0x74, 0x6f, 0x20, 0x63, 0x75, 0x74, 0x65, 0x3a, 0x3a, 0x61, 0x73, 0x5f, 0x70, 0x6f
        /* <DEDUP_REMOVED lines=24> */
        /*0262*/ 	.byte	0x3c, 0x34, 0x30, 0x39, 0x36, 0x3e, 0x3e, 0x3e, 0x3e, 0x5d, 0x00
	.type		__unnamed_2,@object
	.size		__unnamed_2,(.L_2 - __unnamed_2)
__unnamed_2:
        /* <DEDUP_REMOVED lines=40> */
        /*04ed*/ 	.byte	0x74, 0x65, 0x3a, 0x3a, 0x43, 0x3c, 0x30, 0x3e, 0x3e, 0x3e, 0x3e, 0x5d, 0x00
.L_2:


//--------------------- .nv.shared._ZN7cutlass13device_kernelINS_4gemm6kernel13GemmUniversalIN4cute5tupleIJiiiiEEENS1_10collective13CollectiveMmaINS1_35MainloopSm100TmaUmmaWarpSpecializedILi17ELi2ELi4ENS5_IJNS4_1CILi1EEESB_SB_EEEEENS5_IJNSA_ILi64EEENSA_ILi128EEESE_EEENS_12float_e5m2_tENS5_IJlSB_lEEENS_12float_e4m3_tENS5_IJSB_llEEENS4_8TiledMMAINS4_8MMA_AtomIJNS4_10MMA_TraitsINS4_19SM100_MMA_F8F6F4_SSEJSH_SJ_fSE_SF_NS4_17integral_constantINS4_4UMMA5MajorELSR_0EEENSP_ISR_LSR_1EEENSP_INSQ_7ScaleInELSU_0EEESV_EEEEEENS4_6LayoutISC_NS5_IJNSA_ILi0EEESZ_SZ_EEEEENS5_IJNS4_10UnderscoreES12_S12_EEEEENS4_13SM90_TMA_LOADENS4_14ComposedLayoutINS4_7SwizzleILi2ELi4ELi3EEENS4_18smem_ptr_flag_bitsILi8EEENSY_INS5_IJNSA_ILi8EEESE_EEENS5_IJSE_SB_EEEEEEEvNS4_8identityES15_NS16_INS17_ILi3ELi4ELi3EEES1A_NSY_INS5_IJSF_S1B_EEENS5_IJSB_SF_EEEEEEEvS1G_EENS_8epilogue10collective18CollectiveEpilogueINS1N_23Sm100TmaWarpSpecializedILi2ELi2ELi32ELb0ELb0EEEJSG_NS5_IJNSY_ISE_SB_EES1S_EEESH_SI_SH_SI_NS1N_6fusion15FusionCallbacksIS1R_NS1U_17LinearCombinationISH_fSH_fLNS_15FloatRoundStyleE2EEESG_S1T_JEEENS4_5SM1004TMEM4LOAD26SM100_TMEM_LOAD_16dp32b32xES15_S1F_NS4_39AutoVectorizingCopyWithAssumedAlignmentILi128EEENS4_14SM90_TMA_STOREES1F_S25_S25_EEEvvEEEEvNT_6ParamsE --------------------------
	.section	.nv.shared._ZN7cutlass13device_kernelINS_4gemm6kernel13GemmUniversalIN4cute5tupleIJiiiiEEENS1_10collective13CollectiveMmaINS1_35MainloopSm100TmaUmmaWarpSpecializedILi17ELi2ELi4ENS5_IJNS4_1CILi1EEESB_SB_EEEEENS5_IJNSA_ILi64EEENSA_ILi128EEESE_EEENS_12float_e5m2_tENS5_IJlSB_lEEENS_12float_e4m3_tENS5_IJSB_llEEENS4_8TiledMMAINS4_8MMA_AtomIJNS4_10MMA_TraitsINS4_19SM100_MMA_F8F6F4_SSEJSH_SJ_fSE_SF_NS4_17integral_constantINS4_4UMMA5MajorELSR_0EEENSP_ISR_LSR_1EEENSP_INSQ_7ScaleInELSU_0EEESV_EEEEEENS4_6LayoutISC_NS5_IJNSA_ILi0EEESZ_SZ_EEEEENS5_IJNS4_10UnderscoreES12_S12_EEEEENS4_13SM90_TMA_LOADENS4_14ComposedLayoutINS4_7SwizzleILi2ELi4ELi3EEENS4_18smem_ptr_flag_bitsILi8EEENSY_INS5_IJNSA_ILi8EEESE_EEENS5_IJSE_SB_EEEEEEEvNS4_8identityES15_NS16_INS17_ILi3ELi4ELi3EEES1A_NSY_INS5_IJSF_S1B_EEENS5_IJSB_SF_EEEEEEEvS1G_EENS_8epilogue10collective18CollectiveEpilogueINS1N_23Sm100TmaWarpSpecializedILi2ELi2ELi32ELb0ELb0EEEJSG_NS5_IJNSY_ISE_SB_EES1S_EEESH_SI_SH_SI_NS1N_6fusion15FusionCallbacksIS1R_NS1U_17LinearCombinationISH_fSH_fLNS_15FloatRoundStyleE2EEESG_S1T_JEEENS4_5SM1004TMEM4LOAD26SM100_TMEM_LOAD_16dp32b32xES15_S1F_NS4_39AutoVectorizingCopyWithAssumedAlignmentILi128EEENS4_14SM90_TMA_STOREES1F_S25_S25_EEEvvEEEEvNT_6ParamsE,"aw",@nobits
	.sectionflags	@""
	.align	16
	.zero		1024


//--------------------- .nv.shared.reserved.0     --------------------------
	.section	.nv.shared.reserved.0,"aw",@nobits
	.weak		__nv_reservedSMEM_offset_0_alias
	.size		__nv_reservedSMEM_offset_0_alias, 0, 64
	.other		__nv_reservedSMEM_offset_0_alias,@"STO_CUDA_RESERVED_SHARED STV_DEFAULT"
__nv_reservedSMEM_offset_0_alias:
	.zero		0
.nv.shared.reserved.0:
	.zero		64
	.weak		__nv_reservedSMEM_tcgen05_partition
	.type		__nv_reservedSMEM_tcgen05_partition,@object
	.size		__nv_reservedSMEM_tcgen05_partition,(.L_0 - __nv_reservedSMEM_tcgen05_partition)
__nv_reservedSMEM_tcgen05_partition:
	.zero		32
.L_0:


//--------------------- .nv.global                --------------------------
	.section	.nv.global,"aw",@nobits
.nv.global:
	.type		_ZN40_INTERNAL_24bb66cc_4_k_cu_69f9bc9e_268894cute1_E,@object
	.size		_ZN40_INTERNAL_24bb66cc_4_k_cu_69f9bc9e_268894cute1_E,(_ZN40_INTERNAL_24bb66cc_4_k_cu_69f9bc9e_268894cuda3std3__45__cpo6cbeginE - _ZN40_INTERNAL_24bb66cc_4_k_cu_69f9bc9e_268894cute1_E)
_ZN40_INTERNAL_24bb66cc_4_k_cu_69f9bc9e_268894cute1_E:
	.zero		1
	.type		_ZN40_INTERNAL_24bb66cc_4_k_cu_69f9bc9e_268894cuda3std3__45__cpo6cbeginE,@object
	.size		_ZN40_INTERNAL_24bb66cc_4_k_cu_69f9bc9e_268894cuda3std3__45__cpo6cbeginE,(_ZN40_INTERNAL_24bb66cc_4_k_cu_69f9bc9e_268894cuda3std3__48in_placeE - _ZN40_INTERNAL_24bb66cc_4_k_cu_69f9bc9e_268894cuda3std3__45__cpo6cbeginE)
_ZN40_INTERNAL_24bb66cc_4_k_cu_69f9bc9e_268894cuda3std3__45__cpo6cbeginE:
	.zero		1
	.type		_ZN40_INTERNAL_24bb66cc_4_k_cu_69f9bc9e_268894cuda3std3__48in_placeE,@object
	.size		_ZN40_INTERNAL_24bb66cc_4_k_cu_69f9bc9e_268894cuda3std3__48in_placeE,(_ZN40_INTERNAL_24bb66cc_4_k_cu_69f9bc9e_268894cuda3std6ranges3__45__cpo9iter_moveE - _ZN40_INTERNAL_24bb66cc_4_k_cu_69f9bc9e_268894cuda3std3__48in_placeE)
_ZN40_INTERNAL_24bb66cc_4_k_cu_69f9bc9e_268894cuda3std3__48in_placeE:
	.zero		1
	.type		_ZN40_INTERNAL_24bb66cc_4_k_cu_69f9bc9e_268894cuda3std6ranges3__45__cpo9iter_moveE,@object
	.size		_ZN40_INTERNAL_24bb66cc_4_k_cu_69f9bc9e_268894cuda3std6ranges3__45__cpo9iter_moveE,(_ZN40_INTERNAL_24bb66cc_4_k_cu_69f9bc9e_268894cuda3std3__45__cpo5beginE - _ZN40_INTERNAL_24bb66cc_4_k_cu_69f9bc9e_268894cuda3std6ranges3__45__cpo9iter_moveE)
_ZN40_INTERNAL_24bb66cc_4_k_cu_69f9bc9e_268894cuda3std6ranges3__45__cpo9iter_moveE:
	.zero		1
	.type		_ZN40_INTERNAL_24bb66cc_4_k_cu_69f9bc9e_268894cuda3std3__45__cpo5beginE,@object
	.size		_ZN40_INTERNAL_24bb66cc_4_k_cu_69f9bc9e_268894cuda3std3__45__cpo5beginE,(_ZN40_INTERNAL_24bb66cc_4_k_cu_69f9bc9e_268894cuda3std3__442_GLOBAL__N__24bb66cc_4_k_cu_69f9bc9e_268896ignoreE - _ZN40_INTERNAL_24bb66cc_4_k_cu_69f9bc9e_268894cuda3std3__45__cpo5beginE)
_ZN40_INTERNAL_24bb66cc_4_k_cu_69f9bc9e_268894cuda3std3__45__cpo5beginE:
	.zero		1
	.type		_ZN40_INTERNAL_24bb66cc_4_k_cu_69f9bc9e_268894cuda3std3__442_GLOBAL__N__24bb66cc_4_k_cu_69f9bc9e_268896ignoreE,@object
	.size		_ZN40_INTERNAL_24bb66cc_4_k_cu_69f9bc9e_268894cuda3std3__442_GLOBAL__N__24bb66cc_4_k_cu_69f9bc9e_268896ignoreE,(_ZN40_INTERNAL_24bb66cc_4_k_cu_69f9bc9e_268894cute7productE - _ZN40_INTERNAL_24bb66cc_4_k_cu_69f9bc9e_268894cuda3std3__442_GLOBAL__N__24bb66cc_4_k_cu_69f9bc9e_268896ignoreE)
_ZN40_INTERNAL_24bb66cc_4_k_cu_69f9bc9e_268894cuda3std3__442_GLOBAL__N__24bb66cc_4_k_cu_69f9bc9e_268896ignoreE:
	.zero		1
	.type		_ZN40_INTERNAL_24bb66cc_4_k_cu_69f9bc9e_268894cute7productE,@object
	.size		_ZN40_INTERNAL_24bb66cc_4_k_cu_69f9bc9e_268894cute7productE,(_ZN40_INTERNAL_24bb66cc_4_k_cu_69f9bc9e_268894cuda3std3__45__cpo3endE - _ZN40_INTERNAL_24bb66cc_4_k_cu_69f9bc9e_268894cute7productE)
_ZN40_INTERNAL_24bb66cc_4_k_cu_69f9bc9e_268894cute7productE:
	.zero		1
	.type		_ZN40_INTERNAL_24bb66cc_4_k_cu_69f9bc9e_268894cuda3std3__45__cpo3endE,@object
	.size		_ZN40_INTERNAL_24bb66cc_4_k_cu_69f9bc9e_268894cuda3std3__45__cpo3endE,(_ZN40_INTERNAL_24bb66cc_4_k_cu_69f9bc9e_268894cuda3std3__419piecewise_constructE - _ZN40_INTERNAL_24bb66cc_4_k_cu_69f9bc9e_268894cuda3std3__45__cpo3endE)
_ZN40_INTERNAL_24bb66cc_4_k_cu_69f9bc9e_268894cuda3std3__45__cpo3endE:
	.zero		1
	.type		_ZN40_INTERNAL_24bb66cc_4_k_cu_69f9bc9e_268894cuda3std3__419piecewise_constructE,@object
	.size		_ZN40_INTERNAL_24bb66cc_4_k_cu_69f9bc9e_268894cuda3std3__419piecewise_constructE,(_ZN40_INTERNAL_24bb66cc_4_k_cu_69f9bc9e_268894cuda3std3__45__cpo4cendE - _ZN40_INTERNAL_24bb66cc_4_k_cu_69f9bc9e_268894cuda3std3__419piecewise_constructE)
_ZN40_INTERNAL_24bb66cc_4_k_cu_69f9bc9e_268894cuda3std3__419piecewise_constructE:
	.zero		1
	.type		_ZN40_INTERNAL_24bb66cc_4_k_cu_69f9bc9e_268894cuda3std3__45__cpo4cendE,@object
	.size		_ZN40_INTERNAL_24bb66cc_4_k_cu_69f9bc9e_268894cuda3std3__45__cpo4cendE,(_ZN40_INTERNAL_24bb66cc_4_k_cu_69f9bc9e_268894cuda3std6ranges3__45__cpo4swapE - _ZN40_INTERNAL_24bb66cc_4_k_cu_69f9bc9e_268894cuda3std3__45__cpo4cendE)
_ZN40_INTERNAL_24bb66cc_4_k_cu_69f9bc9e_268894cuda3std3__45__cpo4cendE:
	.zero		1
	.type		_ZN40_INTERNAL_24bb66cc_4_k_cu_69f9bc9e_268894cuda3std6ranges3__45__cpo4swapE,@object
	.size		_ZN40_INTERNAL_24bb66cc_4_k_cu_69f9bc9e_268894cuda3std6ranges3__45__cpo4swapE,(.L_10 - _ZN40_INTERNAL_24bb66cc_4_k_cu_69f9bc9e_268894cuda3std6ranges3__45__cpo4swapE)
_ZN40_INTERNAL_24bb66cc_4_k_cu_69f9bc9e_268894cuda3std6ranges3__45__cpo4swapE:
	.zero		1
.L_10:


//--------------------- .nv.constant0._ZN7cutlass13device_kernelINS_4gemm6kernel13GemmUniversalIN4cute5tupleIJiiiiEEENS1_10collective13CollectiveMmaINS1_35MainloopSm100TmaUmmaWarpSpecializedILi17ELi2ELi4ENS5_IJNS4_1CILi1EEESB_SB_EEEEENS5_IJNSA_ILi64EEENSA_ILi128EEESE_EEENS_12float_e5m2_tENS5_IJlSB_lEEENS_12float_e4m3_tENS5_IJSB_llEEENS4_8TiledMMAINS4_8MMA_AtomIJNS4_10MMA_TraitsINS4_19SM100_MMA_F8F6F4_SSEJSH_SJ_fSE_SF_NS4_17integral_constantINS4_4UMMA5MajorELSR_0EEENSP_ISR_LSR_1EEENSP_INSQ_7ScaleInELSU_0EEESV_EEEEEENS4_6LayoutISC_NS5_IJNSA_ILi0EEESZ_SZ_EEEEENS5_IJNS4_10UnderscoreES12_S12_EEEEENS4_13SM90_TMA_LOADENS4_14ComposedLayoutINS4_7SwizzleILi2ELi4ELi3EEENS4_18smem_ptr_flag_bitsILi8EEENSY_INS5_IJNSA_ILi8EEESE_EEENS5_IJSE_SB_EEEEEEEvNS4_8identityES15_NS16_INS17_ILi3ELi4ELi3EEES1A_NSY_INS5_IJSF_S1B_EEENS5_IJSB_SF_EEEEEEEvS1G_EENS_8epilogue10collective18CollectiveEpilogueINS1N_23Sm100TmaWarpSpecializedILi2ELi2ELi32ELb0ELb0EEEJSG_NS5_IJNSY_ISE_SB_EES1S_EEESH_SI_SH_SI_NS1N_6fusion15FusionCallbacksIS1R_NS1U_17LinearCombinationISH_fSH_fLNS_15FloatRoundStyleE2EEESG_S1T_JEEENS4_5SM1004TMEM4LOAD26SM100_TMEM_LOAD_16dp32b32xES15_S1F_NS4_39AutoVectorizingCopyWithAssumedAlignmentILi128EEENS4_14SM90_TMA_STOREES1F_S25_S25_EEEvvEEEEvNT_6ParamsE --------------------------
	.section	.nv.constant0._ZN7cutlass13device_kernelINS_4gemm6kernel13GemmUniversalIN4cute5tupleIJiiiiEEENS1_10collective13CollectiveMmaINS1_35MainloopSm100TmaUmmaWarpSpecializedILi17ELi2ELi4ENS5_IJNS4_1CILi1EEESB_SB_EEEEENS5_IJNSA_ILi64EEENSA_ILi128EEESE_EEENS_12float_e5m2_tENS5_IJlSB_lEEENS_12float_e4m3_tENS5_IJSB_llEEENS4_8TiledMMAINS4_8MMA_AtomIJNS4_10MMA_TraitsINS4_19SM100_MMA_F8F6F4_SSEJSH_SJ_fSE_SF_NS4_17integral_constantINS4_4UMMA5MajorELSR_0EEENSP_ISR_LSR_1EEENSP_INSQ_7ScaleInELSU_0EEESV_EEEEEENS4_6LayoutISC_NS5_IJNSA_ILi0EEESZ_SZ_EEEEENS5_IJNS4_10UnderscoreES12_S12_EEEEENS4_13SM90_TMA_LOADENS4_14ComposedLayoutINS4_7SwizzleILi2ELi4ELi3EEENS4_18smem_ptr_flag_bitsILi8EEENSY_INS5_IJNSA_ILi8EEESE_EEENS5_IJSE_SB_EEEEEEEvNS4_8identityES15_NS16_INS17_ILi3ELi4ELi3EEES1A_NSY_INS5_IJSF_S1B_EEENS5_IJSB_SF_EEEEEEEvS1G_EENS_8epilogue10collective18CollectiveEpilogueINS1N_23Sm100TmaWarpSpecializedILi2ELi2ELi32ELb0ELb0EEEJSG_NS5_IJNSY_ISE_SB_EES1S_EEESH_SI_SH_SI_NS1N_6fusion15FusionCallbacksIS1R_NS1U_17LinearCombinationISH_fSH_fLNS_15FloatRoundStyleE2EEESG_S1T_JEEENS4_5SM1004TMEM4LOAD26SM100_TMEM_LOAD_16dp32b32xES15_S1F_NS4_39AutoVectorizingCopyWithAssumedAlignmentILi128EEENS4_14SM90_TMA_STOREES1F_S25_S25_EEEvvEEEEvNT_6ParamsE,"a",@progbits
	.sectionflags	@""
	.align	4
.nv.constant0._ZN7cutlass13device_kernelINS_4gemm6kernel13GemmUniversalIN4cute5tupleIJiiiiEEENS1_10collective13CollectiveMmaINS1_35MainloopSm100TmaUmmaWarpSpecializedILi17ELi2ELi4ENS5_IJNS4_1CILi1EEESB_SB_EEEEENS5_IJNSA_ILi64EEENSA_ILi128EEESE_EEENS_12float_e5m2_tENS5_IJlSB_lEEENS_12float_e4m3_tENS5_IJSB_llEEENS4_8TiledMMAINS4_8MMA_AtomIJNS4_10MMA_TraitsINS4_19SM100_MMA_F8F6F4_SSEJSH_SJ_fSE_SF_NS4_17integral_constantINS4_4UMMA5MajorELSR_0EEENSP_ISR_LSR_1EEENSP_INSQ_7ScaleInELSU_0EEESV_EEEEEENS4_6LayoutISC_NS5_IJNSA_ILi0EEESZ_SZ_EEEEENS5_IJNS4_10UnderscoreES12_S12_EEEEENS4_13SM90_TMA_LOADENS4_14ComposedLayoutINS4_7SwizzleILi2ELi4ELi3EEENS4_18smem_ptr_flag_bitsILi8EEENSY_INS5_IJNSA_ILi8EEESE_EEENS5_IJSE_SB_EEEEEEEvNS4_8identityES15_NS16_INS17_ILi3ELi4ELi3EEES1A_NSY_INS5_IJSF_S1B_EEENS5_IJSB_SF_EEEEEEEvS1G_EENS_8epilogue10collective18CollectiveEpilogueINS1N_23Sm100TmaWarpSpecializedILi2ELi2ELi32ELb0ELb0EEEJSG_NS5_IJNSY_ISE_SB_EES1S_EEESH_SI_SH_SI_NS1N_6fusion15FusionCallbacksIS1R_NS1U_17LinearCombinationISH_fSH_fLNS_15FloatRoundStyleE2EEESG_S1T_JEEENS4_5SM1004TMEM4LOAD26SM100_TMEM_LOAD_16dp32b32xES15_S1F_NS4_39AutoVectorizingCopyWithAssumedAlignmentILi128EEENS4_14SM90_TMA_STOREES1F_S25_S25_EEEvvEEEEvNT_6ParamsE:
	.zero		2944


//--------------------- SYMBOLS --------------------------

	.type		.nv.reservedSmem.offset0,@object
	.size		.nv.reservedSmem.offset0,0x4
	.type		.nv.reservedSmem.cap,@object
	.size		.nv.reservedSmem.cap,0x4
	.type		__assertfail,@function
